//
// Generated by NVIDIA NVVM Compiler
//
// Compiler Build ID: CL-36424714
// Cuda compilation tools, release 13.0, V13.0.88
// Based on NVVM 20.0.0
//

.version 9.0
.target sm_100
.address_size 64

	// .globl	_ZN10cudakernel10neuronStepEPfS0_PiS0_S0_S0_iiiiiiffi
// _ZZN10cudakernel10neuronStepEPfS0_PiS0_S0_S0_iiiiiiffiE12rec_synapses has been demoted
// _ZZN10cudakernel10neuronStepEPfS0_PiS0_S0_S0_iiiiiiffiE11in_synapses has been demoted

.visible .entry _ZN10cudakernel10neuronStepEPfS0_PiS0_S0_S0_iiiiiiffi(
	.param .u64 .ptr .align 1 _ZN10cudakernel10neuronStepEPfS0_PiS0_S0_S0_iiiiiiffi_param_0,
	.param .u64 .ptr .align 1 _ZN10cudakernel10neuronStepEPfS0_PiS0_S0_S0_iiiiiiffi_param_1,
	.param .u64 .ptr .align 1 _ZN10cudakernel10neuronStepEPfS0_PiS0_S0_S0_iiiiiiffi_param_2,
	.param .u64 .ptr .align 1 _ZN10cudakernel10neuronStepEPfS0_PiS0_S0_S0_iiiiiiffi_param_3,
	.param .u64 .ptr .align 1 _ZN10cudakernel10neuronStepEPfS0_PiS0_S0_S0_iiiiiiffi_param_4,
	.param .u64 .ptr .align 1 _ZN10cudakernel10neuronStepEPfS0_PiS0_S0_S0_iiiiiiffi_param_5,
	.param .u32 _ZN10cudakernel10neuronStepEPfS0_PiS0_S0_S0_iiiiiiffi_param_6,
	.param .u32 _ZN10cudakernel10neuronStepEPfS0_PiS0_S0_S0_iiiiiiffi_param_7,
	.param .u32 _ZN10cudakernel10neuronStepEPfS0_PiS0_S0_S0_iiiiiiffi_param_8,
	.param .u32 _ZN10cudakernel10neuronStepEPfS0_PiS0_S0_S0_iiiiiiffi_param_9,
	.param .u32 _ZN10cudakernel10neuronStepEPfS0_PiS0_S0_S0_iiiiiiffi_param_10,
	.param .u32 _ZN10cudakernel10neuronStepEPfS0_PiS0_S0_S0_iiiiiiffi_param_11,
	.param .f32 _ZN10cudakernel10neuronStepEPfS0_PiS0_S0_S0_iiiiiiffi_param_12,
	.param .f32 _ZN10cudakernel10neuronStepEPfS0_PiS0_S0_S0_iiiiiiffi_param_13,
	.param .u32 _ZN10cudakernel10neuronStepEPfS0_PiS0_S0_S0_iiiiiiffi_param_14
)
{
	.reg .pred 	%p<28>;
	.reg .b32 	%r<114>;
	.reg .b32 	%f<113>;
	.reg .b64 	%rd<67>;
	// demoted variable
	.shared .align 4 .b8 _ZZN10cudakernel10neuronStepEPfS0_PiS0_S0_S0_iiiiiiffiE12rec_synapses[4000];
	// demoted variable
	.shared .align 4 .b8 _ZZN10cudakernel10neuronStepEPfS0_PiS0_S0_S0_iiiiiiffiE11in_synapses[4000];
	ld.param.u64 	%rd29, [_ZN10cudakernel10neuronStepEPfS0_PiS0_S0_S0_iiiiiiffi_param_0];
	ld.param.u64 	%rd30, [_ZN10cudakernel10neuronStepEPfS0_PiS0_S0_S0_iiiiiiffi_param_1];
	ld.param.u64 	%rd31, [_ZN10cudakernel10neuronStepEPfS0_PiS0_S0_S0_iiiiiiffi_param_2];
	ld.param.u64 	%rd26, [_ZN10cudakernel10neuronStepEPfS0_PiS0_S0_S0_iiiiiiffi_param_3];
	ld.param.u64 	%rd27, [_ZN10cudakernel10neuronStepEPfS0_PiS0_S0_S0_iiiiiiffi_param_4];
	ld.param.u64 	%rd28, [_ZN10cudakernel10neuronStepEPfS0_PiS0_S0_S0_iiiiiiffi_param_5];
	ld.param.u32 	%r16, [_ZN10cudakernel10neuronStepEPfS0_PiS0_S0_S0_iiiiiiffi_param_6];
	ld.param.u32 	%r21, [_ZN10cudakernel10neuronStepEPfS0_PiS0_S0_S0_iiiiiiffi_param_7];
	ld.param.u32 	%r18, [_ZN10cudakernel10neuronStepEPfS0_PiS0_S0_S0_iiiiiiffi_param_10];
	ld.param.u32 	%r19, [_ZN10cudakernel10neuronStepEPfS0_PiS0_S0_S0_iiiiiiffi_param_11];
	ld.param.f32 	%f27, [_ZN10cudakernel10neuronStepEPfS0_PiS0_S0_S0_iiiiiiffi_param_12];
	ld.param.f32 	%f28, [_ZN10cudakernel10neuronStepEPfS0_PiS0_S0_S0_iiiiiiffi_param_13];
	ld.param.u32 	%r20, [_ZN10cudakernel10neuronStepEPfS0_PiS0_S0_S0_iiiiiiffi_param_14];
	cvta.to.global.u64 	%rd1, %rd29;
	cvta.to.global.u64 	%rd2, %rd31;
	cvta.to.global.u64 	%rd3, %rd30;
	mov.u32 	%r22, %ctaid.x;
	mov.u32 	%r23, %ntid.x;
	mov.u32 	%r24, %tid.x;
	mad.lo.s32 	%r1, %r22, %r23, %r24;
	mov.u32 	%r25, %ctaid.y;
	mov.u32 	%r26, %ntid.y;
	mov.u32 	%r27, %tid.y;
	mad.lo.s32 	%r28, %r25, %r26, %r27;
	add.s32 	%r29, %r20, -1;
	rem.s32 	%r3, %r29, %r18;
	max.s32 	%r30, %r1, %r28;
	setp.ge.s32 	%p1, %r30, %r21;
	@%p1 bra 	$L__BB0_2;
	cvta.to.global.u64 	%rd32, %rd28;
	mad.lo.s32 	%r31, %r3, %r21, %r1;
	mul.wide.s32 	%rd33, %r31, 4;
	add.s64 	%rd34, %rd3, %rd33;
	ld.global.f32 	%f29, [%rd34];
	mad.lo.s32 	%r32, %r21, %r1, %r28;
	mul.wide.s32 	%rd35, %r32, 4;
	add.s64 	%rd36, %rd32, %rd35;
	ld.global.f32 	%f30, [%rd36];
	mul.f32 	%f31, %f29, %f30;
	shl.b32 	%r33, %r32, 2;
	mov.u32 	%r34, _ZZN10cudakernel10neuronStepEPfS0_PiS0_S0_S0_iiiiiiffiE12rec_synapses;
	add.s32 	%r35, %r34, %r33;
	st.shared.f32 	[%r35], %f31;
$L__BB0_2:
	setp.ge.s32 	%p2, %r28, %r21;
	bar.sync 	0;
	setp.ge.s32 	%p3, %r1, %r16;
	or.pred  	%p4, %p3, %p2;
	@%p4 bra 	$L__BB0_4;
	rem.s32 	%r36, %r20, %r18;
	mad.lo.s32 	%r37, %r36, %r16, %r1;
	cvta.to.global.u64 	%rd37, %rd26;
	mul.wide.s32 	%rd38, %r37, 4;
	add.s64 	%rd39, %rd37, %rd38;
	ld.global.f32 	%f32, [%rd39];
	mad.lo.s32 	%r38, %r21, %r1, %r28;
	cvta.to.global.u64 	%rd40, %rd27;
	mul.wide.s32 	%rd41, %r38, 4;
	add.s64 	%rd42, %rd40, %rd41;
	ld.global.f32 	%f33, [%rd42];
	mul.f32 	%f34, %f32, %f33;
	shl.b32 	%r39, %r38, 2;
	mov.u32 	%r40, _ZZN10cudakernel10neuronStepEPfS0_PiS0_S0_S0_iiiiiiffiE11in_synapses;
	add.s32 	%r41, %r40, %r39;
	st.shared.f32 	[%r41], %f34;
$L__BB0_4:
	setp.ge.s32 	%p5, %r28, %r21;
	bar.sync 	0;
	setp.ne.s32 	%p6, %r1, 0;
	or.pred  	%p7, %p6, %p5;
	@%p7 bra 	$L__BB0_33;
	rem.s32 	%r42, %r20, %r18;
	mad.lo.s32 	%r4, %r42, %r21, %r28;
	mad.lo.s32 	%r5, %r3, %r21, %r28;
	mul.wide.s32 	%rd43, %r5, 4;
	add.s64 	%rd44, %rd3, %rd43;
	ld.global.f32 	%f35, [%rd44];
	setp.gt.f32 	%p8, %f35, 0f3F000000;
	add.s64 	%rd4, %rd2, %rd43;
	@%p8 bra 	$L__BB0_7;
	ld.global.u32 	%r43, [%rd4];
	setp.lt.s32 	%p9, %r43, 1;
	@%p9 bra 	$L__BB0_8;
$L__BB0_7:
	mul.wide.s32 	%rd55, %r4, 4;
	add.s64 	%rd56, %rd1, %rd55;
	mov.b32 	%r108, 0;
	st.global.u32 	[%rd56], %r108;
	add.s64 	%rd57, %rd3, %rd55;
	st.global.u32 	[%rd57], %r108;
	ld.global.u32 	%r109, [%rd4];
	add.s32 	%r110, %r109, 1;
	rem.s32 	%r111, %r110, %r19;
	add.s64 	%rd58, %rd2, %rd55;
	st.global.u32 	[%rd58], %r111;
	bra.uni 	$L__BB0_33;
$L__BB0_8:
	add.s64 	%rd47, %rd1, %rd43;
	ld.global.f32 	%f37, [%rd47];
	mul.f32 	%f102, %f27, %f37;
	mul.wide.s32 	%rd48, %r4, 4;
	add.s64 	%rd5, %rd1, %rd48;
	st.global.f32 	[%rd5], %f102;
	cvt.u64.u32 	%rd6, %r21;
	and.b64  	%rd7, %rd6, 7;
	add.s32 	%r44, %r21, -1;
	setp.lt.u32 	%p10, %r44, 7;
	mov.b64 	%rd59, 0;
	@%p10 bra 	$L__BB0_11;
	and.b64  	%rd59, %rd6, 2147483640;
	shl.b32 	%r45, %r28, 2;
	mov.u32 	%r46, _ZZN10cudakernel10neuronStepEPfS0_PiS0_S0_S0_iiiiiiffiE12rec_synapses;
	add.s32 	%r112, %r46, %r45;
	shl.b32 	%r7, %r21, 5;
	shl.b32 	%r8, %r21, 2;
	mov.u64 	%rd62, %rd59;
$L__BB0_10:
	.pragma "nounroll";
	ld.shared.f32 	%f38, [%r112];
	add.f32 	%f39, %f38, %f102;
	add.s32 	%r47, %r112, %r8;
	ld.shared.f32 	%f40, [%r47];
	add.f32 	%f41, %f40, %f39;
	add.s32 	%r48, %r47, %r8;
	ld.shared.f32 	%f42, [%r48];
	add.f32 	%f43, %f42, %f41;
	add.s32 	%r49, %r48, %r8;
	ld.shared.f32 	%f44, [%r49];
	add.f32 	%f45, %f44, %f43;
	add.s32 	%r50, %r49, %r8;
	ld.shared.f32 	%f46, [%r50];
	add.f32 	%f47, %f46, %f45;
	add.s32 	%r51, %r50, %r8;
	ld.shared.f32 	%f48, [%r51];
	add.f32 	%f49, %f48, %f47;
	add.s32 	%r52, %r51, %r8;
	ld.shared.f32 	%f50, [%r52];
	add.f32 	%f51, %f50, %f49;
	add.s32 	%r53, %r52, %r8;
	ld.shared.f32 	%f52, [%r53];
	add.f32 	%f102, %f52, %f51;
	add.s64 	%rd62, %rd62, -8;
	add.s32 	%r112, %r112, %r7;
	setp.eq.s64 	%p11, %rd62, 0;
	@%p11 bra 	$L__BB0_11;
	bra.uni 	$L__BB0_10;
$L__BB0_11:
	setp.eq.s64 	%p12, %rd7, 0;
	@%p12 bra 	$L__BB0_19;
	and.b64  	%rd10, %rd6, 3;
	setp.lt.u64 	%p13, %rd7, 4;
	@%p13 bra 	$L__BB0_14;
	cvt.u32.u64 	%r54, %rd59;
	mad.lo.s32 	%r55, %r21, %r54, %r28;
	shl.b32 	%r56, %r55, 2;
	mov.u32 	%r57, _ZZN10cudakernel10neuronStepEPfS0_PiS0_S0_S0_iiiiiiffiE12rec_synapses;
	add.s32 	%r58, %r57, %r56;
	ld.shared.f32 	%f54, [%r58];
	add.f32 	%f55, %f54, %f102;
	shl.b32 	%r59, %r21, 2;
	add.s32 	%r60, %r58, %r59;
	ld.shared.f32 	%f56, [%r60];
	add.f32 	%f57, %f56, %f55;
	add.s32 	%r61, %r60, %r59;
	ld.shared.f32 	%f58, [%r61];
	add.f32 	%f59, %f58, %f57;
	add.s32 	%r62, %r61, %r59;
	ld.shared.f32 	%f60, [%r62];
	add.f32 	%f102, %f60, %f59;
	add.s64 	%rd59, %rd59, 4;
$L__BB0_14:
	setp.eq.s64 	%p14, %rd10, 0;
	@%p14 bra 	$L__BB0_19;
	setp.eq.s64 	%p15, %rd10, 1;
	@%p15 bra 	$L__BB0_17;
	cvt.u32.u64 	%r63, %rd59;
	mad.lo.s32 	%r64, %r21, %r63, %r28;
	shl.b32 	%r65, %r64, 2;
	mov.u32 	%r66, _ZZN10cudakernel10neuronStepEPfS0_PiS0_S0_S0_iiiiiiffiE12rec_synapses;
	add.s32 	%r67, %r66, %r65;
	ld.shared.f32 	%f62, [%r67];
	add.f32 	%f63, %f62, %f102;
	shl.b32 	%r68, %r21, 2;
	add.s32 	%r69, %r67, %r68;
	ld.shared.f32 	%f64, [%r69];
	add.f32 	%f102, %f64, %f63;
	add.s64 	%rd59, %rd59, 2;
$L__BB0_17:
	and.b64  	%rd49, %rd6, 1;
	setp.eq.b64 	%p16, %rd49, 1;
	not.pred 	%p17, %p16;
	@%p17 bra 	$L__BB0_19;
	cvt.u32.u64 	%r70, %rd59;
	mad.lo.s32 	%r71, %r21, %r70, %r28;
	shl.b32 	%r72, %r71, 2;
	mov.u32 	%r73, _ZZN10cudakernel10neuronStepEPfS0_PiS0_S0_S0_iiiiiiffiE12rec_synapses;
	add.s32 	%r74, %r73, %r72;
	ld.shared.f32 	%f65, [%r74];
	add.f32 	%f102, %f65, %f102;
$L__BB0_19:
	st.global.f32 	[%rd5], %f102;
	cvt.s64.s32 	%rd15, %r16;
	setp.eq.s32 	%p18, %r16, 0;
	@%p18 bra 	$L__BB0_32;
	setp.lt.u32 	%p19, %r16, 8;
	mov.b64 	%rd64, 0;
	@%p19 bra 	$L__BB0_23;
	and.b64  	%rd64, %rd15, -8;
	shl.b32 	%r75, %r28, 2;
	mov.u32 	%r76, _ZZN10cudakernel10neuronStepEPfS0_PiS0_S0_S0_iiiiiiffiE11in_synapses;
	add.s32 	%r113, %r76, %r75;
	shl.b32 	%r10, %r21, 5;
	shl.b32 	%r11, %r21, 2;
	mov.u64 	%rd63, %rd64;
$L__BB0_22:
	.pragma "nounroll";
	ld.shared.f32 	%f67, [%r113];
	add.f32 	%f68, %f67, %f102;
	add.s32 	%r77, %r113, %r11;
	ld.shared.f32 	%f69, [%r77];
	add.f32 	%f70, %f69, %f68;
	add.s32 	%r78, %r77, %r11;
	ld.shared.f32 	%f71, [%r78];
	add.f32 	%f72, %f71, %f70;
	add.s32 	%r79, %r78, %r11;
	ld.shared.f32 	%f73, [%r79];
	add.f32 	%f74, %f73, %f72;
	add.s32 	%r80, %r79, %r11;
	ld.shared.f32 	%f75, [%r80];
	add.f32 	%f76, %f75, %f74;
	add.s32 	%r81, %r80, %r11;
	ld.shared.f32 	%f77, [%r81];
	add.f32 	%f78, %f77, %f76;
	add.s32 	%r82, %r81, %r11;
	ld.shared.f32 	%f79, [%r82];
	add.f32 	%f80, %f79, %f78;
	add.s32 	%r83, %r82, %r11;
	ld.shared.f32 	%f81, [%r83];
	add.f32 	%f102, %f81, %f80;
	add.s64 	%rd63, %rd63, -8;
	add.s32 	%r113, %r113, %r10;
	setp.ne.s64 	%p20, %rd63, 0;
	@%p20 bra 	$L__BB0_22;
$L__BB0_23:
	and.b32  	%r84, %r16, 7;
	setp.eq.s32 	%p21, %r84, 0;
	@%p21 bra 	$L__BB0_31;
	and.b64  	%rd51, %rd15, 7;
	add.s64 	%rd52, %rd51, -1;
	setp.lt.u64 	%p22, %rd52, 3;
	@%p22 bra 	$L__BB0_26;
	cvt.u32.u64 	%r85, %rd64;
	mad.lo.s32 	%r86, %r21, %r85, %r28;
	shl.b32 	%r87, %r86, 2;
	mov.u32 	%r88, _ZZN10cudakernel10neuronStepEPfS0_PiS0_S0_S0_iiiiiiffiE11in_synapses;
	add.s32 	%r89, %r88, %r87;
	ld.shared.f32 	%f83, [%r89];
	add.f32 	%f84, %f83, %f102;
	shl.b32 	%r90, %r21, 2;
	add.s32 	%r91, %r89, %r90;
	ld.shared.f32 	%f85, [%r91];
	add.f32 	%f86, %f85, %f84;
	add.s32 	%r92, %r91, %r90;
	ld.shared.f32 	%f87, [%r92];
	add.f32 	%f88, %f87, %f86;
	add.s32 	%r93, %r92, %r90;
	ld.shared.f32 	%f89, [%r93];
	add.f32 	%f102, %f89, %f88;
	add.s64 	%rd64, %rd64, 4;
$L__BB0_26:
	and.b32  	%r94, %r16, 3;
	setp.eq.s32 	%p23, %r94, 0;
	@%p23 bra 	$L__BB0_31;
	setp.eq.s32 	%p24, %r94, 1;
	@%p24 bra 	$L__BB0_29;
	cvt.u32.u64 	%r95, %rd64;
	mad.lo.s32 	%r96, %r21, %r95, %r28;
	shl.b32 	%r97, %r96, 2;
	mov.u32 	%r98, _ZZN10cudakernel10neuronStepEPfS0_PiS0_S0_S0_iiiiiiffiE11in_synapses;
	add.s32 	%r99, %r98, %r97;
	ld.shared.f32 	%f91, [%r99];
	add.f32 	%f92, %f91, %f102;
	shl.b32 	%r100, %r21, 2;
	add.s32 	%r101, %r99, %r100;
	ld.shared.f32 	%f93, [%r101];
	add.f32 	%f102, %f93, %f92;
	add.s64 	%rd64, %rd64, 2;
$L__BB0_29:
	and.b32  	%r102, %r16, 1;
	setp.eq.b32 	%p25, %r102, 1;
	not.pred 	%p26, %p25;
	@%p26 bra 	$L__BB0_31;
	cvt.u32.u64 	%r103, %rd64;
	mad.lo.s32 	%r104, %r21, %r103, %r28;
	shl.b32 	%r105, %r104, 2;
	mov.u32 	%r106, _ZZN10cudakernel10neuronStepEPfS0_PiS0_S0_S0_iiiiiiffiE11in_synapses;
	add.s32 	%r107, %r106, %r105;
	ld.shared.f32 	%f94, [%r107];
	add.f32 	%f102, %f94, %f102;
$L__BB0_31:
	st.global.f32 	[%rd5], %f102;
$L__BB0_32:
	setp.gt.f32 	%p27, %f102, %f28;
	selp.f32 	%f95, 0f3F800000, 0f00000000, %p27;
	add.s64 	%rd54, %rd3, %rd48;
	st.global.f32 	[%rd54], %f95;
$L__BB0_33:
	ret;

}


// ===== COMPILED SASS (sm_100) =====

	.target	sm_100

	.elftype	@"ET_EXEC"


//--------------------- .note.nv.tkinfo           --------------------------
	.section	.note.nv.tkinfo,"",@"SHT_NOTE"
	.sectionflags	@"SHF_NOTE_NV_TKINFO"
	.tkinfo
        /*0018*/ 	.word	0x00000002
        /*0030*/ 	.string	""
        /*0030*/ 	.string	"ptxas"
        /*0030*/ 	.string	"Cuda compilation tools, release 13.0, V13.0.88"
        /*0030*/ 	.string	"Build cuda_13.0.r13.0/compiler.36424714_0"
        /*0030*/ 	.string	"-arch sm_100 -m 64 "



//--------------------- .note.nv.cuinfo           --------------------------
	.section	.note.nv.cuinfo,"",@"SHT_NOTE"
	.sectionflags	@"SHF_NOTE_NV_CUINFO"
        /*0018*/ 	.short	0x0002
        /*001a*/ 	.short	0x0064
        /*001c*/ 	.short	0x0082
	.zero		2


//--------------------- .nv.info                  --------------------------
	.section	.nv.info,"",@"SHT_CUDA_INFO"
	.align	4


	//----- nvinfo : EIATTR_REGCOUNT
	.align		4
        /*0000*/ 	.byte	0x04, 0x2f
        /*0002*/ 	.short	(.L_1 - .L_0)
	.align		4
.L_0:
        /*0004*/ 	.word	index@(_ZN10cudakernel10neuronStepEPfS0_PiS0_S0_S0_iiiiiiffi)
        /*0008*/ 	.word	0x0000001c


	//----- nvinfo : EIATTR_FRAME_SIZE
	.align		4
.L_1:
        /*000c*/ 	.byte	0x04, 0x11
        /*000e*/ 	.short	(.L_3 - .L_2)
	.align		4
.L_2:
        /*0010*/ 	.word	index@(_ZN10cudakernel10neuronStepEPfS0_PiS0_S0_S0_iiiiiiffi)
        /*0014*/ 	.word	0x00000000


	//----- nvinfo : EIATTR_MIN_STACK_SIZE
	.align		4
.L_3:
        /*0018*/ 	.byte	0x04, 0x12
        /*001a*/ 	.short	(.L_5 - .L_4)
	.align		4
.L_4:
        /*001c*/ 	.word	index@(_ZN10cudakernel10neuronStepEPfS0_PiS0_S0_S0_iiiiiiffi)
        /*0020*/ 	.word	0x00000000
.L_5:


//--------------------- .nv.compat                --------------------------
	.section	.nv.compat,"",@"SHT_CUDA_COMPAT_INFO"
	.align	4
        /*0000*/ 	.byte	0x02, 0x09, 0x00, 0x00, 0x02, 0x02, 0x01, 0x00, 0x02, 0x05, 0x05, 0x00, 0x03, 0x07, 0x01, 0x01
        /*0010*/ 	.byte	0x02, 0x03, 0x00, 0x00, 0x02, 0x06, 0x01, 0x00, 0x04, 0x0b, 0x08, 0x00, 0x01, 0x00, 0x00, 0x00
        /*0020*/ 	.byte	0x00, 0x00, 0x00, 0x00


//--------------------- .nv.info._ZN10cudakernel10neuronStepEPfS0_PiS0_S0_S0_iiiiiiffi --------------------------
	.section	.nv.info._ZN10cudakernel10neuronStepEPfS0_PiS0_S0_S0_iiiiiiffi,"",@"SHT_CUDA_INFO"
	.sectionflags	@""
	.align	4


	//----- nvinfo : EIATTR_CUDA_API_VERSION
	.align		4
        /*0000*/ 	.byte	0x04, 0x37
        /*0002*/ 	.short	(.L_7 - .L_6)
.L_6:
        /*0004*/ 	.word	0x00000082


	//----- nvinfo : EIATTR_KPARAM_INFO
	.align		4
.L_7:
        /*0008*/ 	.byte	0x04, 0x17
        /*000a*/ 	.short	(.L_9 - .L_8)
.L_8:
        /*000c*/ 	.word	0x00000000
        /*0010*/ 	.short	0x000e
        /*0012*/ 	.short	0x0050
        /*0014*/ 	.byte	0x00, 0xf0, 0x11, 0x00


	//----- nvinfo : EIATTR_KPARAM_INFO
	.align		4
.L_9:
        /*0018*/ 	.byte	0x04, 0x17
        /*001a*/ 	.short	(.L_11 - .L_10)
.L_10:
        /*001c*/ 	.word	0x00000000
        /*0020*/ 	.short	0x000d
        /*0022*/ 	.short	0x004c
        /*0024*/ 	.byte	0x00, 0xf0, 0x11, 0x00


	//----- nvinfo : EIATTR_KPARAM_INFO
	.align		4
.L_11:
        /*0028*/ 	.byte	0x04, 0x17
        /*002a*/ 	.short	(.L_13 - .L_12)
.L_12:
        /*002c*/ 	.word	0x00000000
        /*0030*/ 	.short	0x000c
        /*0032*/ 	.short	0x0048
        /*0034*/ 	.byte	0x00, 0xf0, 0x11, 0x00


	//----- nvinfo : EIATTR_KPARAM_INFO
	.align		4
.L_13:
        /*0038*/ 	.byte	0x04, 0x17
        /*003a*/ 	.short	(.L_15 - .L_14)
.L_14:
        /*003c*/ 	.word	0x00000000
        /*0040*/ 	.short	0x000b
        /*0042*/ 	.short	0x0044
        /*0044*/ 	.byte	0x00, 0xf0, 0x11, 0x00


	//----- nvinfo : EIATTR_KPARAM_INFO
	.align		4
.L_15:
        /*0048*/ 	.byte	0x04, 0x17
        /*004a*/ 	.short	(.L_17 - .L_16)
.L_16:
        /*004c*/ 	.word	0x00000000
        /*0050*/ 	.short	0x000a
        /*0052*/ 	.short	0x0040
        /*0054*/ 	.byte	0x00, 0xf0, 0x11, 0x00


	//----- nvinfo : EIATTR_KPARAM_INFO
	.align		4
.L_17:
        /*0058*/ 	.byte	0x04, 0x17
        /*005a*/ 	.short	(.L_19 - .L_18)
.L_18:
        /*005c*/ 	.word	0x00000000
        /*0060*/ 	.short	0x0009
        /*0062*/ 	.short	0x003c
        /*0064*/ 	.byte	0x00, 0xf0, 0x11, 0x00


	//----- nvinfo : EIATTR_KPARAM_INFO
	.align		4
.L_19:
        /*0068*/ 	.byte	0x04, 0x17
        /*006a*/ 	.short	(.L_21 - .L_20)
.L_20:
        /*006c*/ 	.word	0x00000000
        /*0070*/ 	.short	0x0008
        /*0072*/ 	.short	0x0038
        /*0074*/ 	.byte	0x00, 0xf0, 0x11, 0x00


	//----- nvinfo : EIATTR_KPARAM_INFO
	.align		4
.L_21:
        /*0078*/ 	.byte	0x04, 0x17
        /*007a*/ 	.short	(.L_23 - .L_22)
.L_22:
        /*007c*/ 	.word	0x00000000
        /*0080*/ 	.short	0x0007
        /*0082*/ 	.short	0x0034
        /*0084*/ 	.byte	0x00, 0xf0, 0x11, 0x00


	//----- nvinfo : EIATTR_KPARAM_INFO
	.align		4
.L_23:
        /*0088*/ 	.byte	0x04, 0x17
        /*008a*/ 	.short	(.L_25 - .L_24)
.L_24:
        /*008c*/ 	.word	0x00000000
        /*0090*/ 	.short	0x0006
        /*0092*/ 	.short	0x0030
        /*0094*/ 	.byte	0x00, 0xf0, 0x11, 0x00


	//----- nvinfo : EIATTR_KPARAM_INFO
	.align		4
.L_25:
        /*0098*/ 	.byte	0x04, 0x17
        /*009a*/ 	.short	(.L_27 - .L_26)
.L_26:
        /*009c*/ 	.word	0x00000000
        /*00a0*/ 	.short	0x0005
        /*00a2*/ 	.short	0x0028
        /*00a4*/ 	.byte	0x00, 0xf5, 0x21, 0x00


	//----- nvinfo : EIATTR_KPARAM_INFO
	.align		4
.L_27:
        /*00a8*/ 	.byte	0x04, 0x17
        /*00aa*/ 	.short	(.L_29 - .L_28)
.L_28:
        /*00ac*/ 	.word	0x00000000
        /*00b0*/ 	.short	0x0004
        /*00b2*/ 	.short	0x0020
        /*00b4*/ 	.byte	0x00, 0xf5, 0x21, 0x00


	//----- nvinfo : EIATTR_KPARAM_INFO
	.align		4
.L_29:
        /*00b8*/ 	.byte	0x04, 0x17
        /*00ba*/ 	.short	(.L_31 - .L_30)
.L_30:
        /*00bc*/ 	.word	0x00000000
        /*00c0*/ 	.short	0x0003
        /*00c2*/ 	.short	0x0018
        /*00c4*/ 	.byte	0x00, 0xf5, 0x21, 0x00


	//----- nvinfo : EIATTR_KPARAM_INFO
	.align		4
.L_31:
        /*00c8*/ 	.byte	0x04, 0x17
        /*00ca*/ 	.short	(.L_33 - .L_32)
.L_32:
        /*00cc*/ 	.word	0x00000000
        /*00d0*/ 	.short	0x0002
        /*00d2*/ 	.short	0x0010
        /*00d4*/ 	.byte	0x00, 0xf5, 0x21, 0x00


	//----- nvinfo : EIATTR_KPARAM_INFO
	.align		4
.L_33:
        /*00d8*/ 	.byte	0x04, 0x17
        /*00da*/ 	.short	(.L_35 - .L_34)
.L_34:
        /*00dc*/ 	.word	0x00000000
        /*00e0*/ 	.short	0x0001
        /*00e2*/ 	.short	0x0008
        /*00e4*/ 	.byte	0x00, 0xf5, 0x21, 0x00


	//----- nvinfo : EIATTR_KPARAM_INFO
	.align		4
.L_35:
        /*00e8*/ 	.byte	0x04, 0x17
        /*00ea*/ 	.short	(.L_37 - .L_36)
.L_36:
        /*00ec*/ 	.word	0x00000000
        /*00f0*/ 	.short	0x0000
        /*00f2*/ 	.short	0x0000
        /*00f4*/ 	.byte	0x00, 0xf5, 0x21, 0x00


	//----- nvinfo : EIATTR_SPARSE_MMA_MASK
	.align		4
.L_37:
        /*00f8*/ 	.byte	0x03, 0x50
        /*00fa*/ 	.short	0x0000


	//----- nvinfo : EIATTR_MAXREG_COUNT
	.align		4
        /*00fc*/ 	.byte	0x03, 0x1b
        /*00fe*/ 	.short	0x00ff


	//----- nvinfo : EIATTR_NUM_BARRIERS
	.align		4
        /*0100*/ 	.byte	0x02, 0x4c
        /*0102*/ 	.byte	0x01
	.zero		1


	//----- nvinfo : EIATTR_MERCURY_ISA_VERSION
	.align		4
        /*0104*/ 	.byte	0x03, 0x5f
        /*0106*/ 	.short	0x0101


	//----- nvinfo : EIATTR_VRC_CTA_INIT_COUNT
	.align		4
        /*0108*/ 	.byte	0x02, 0x4a
	.zero		1
	.zero		1


	//----- nvinfo : EIATTR_EXIT_INSTR_OFFSETS
	.align		4
        /*010c*/ 	.byte	0x04, 0x1c
        /*010e*/ 	.short	(.L_39 - .L_38)


	//   ....[0]....
.L_38:
        /*0110*/ 	.word	0x000005d0


	//   ....[1]....
        /*0114*/ 	.word	0x00000980


	//   ....[2]....
        /*0118*/ 	.word	0x00001690


	//----- nvinfo : EIATTR_CRS_STACK_SIZE
	.align		4
.L_39:
        /*011c*/ 	.byte	0x04, 0x1e
        /*011e*/ 	.short	(.L_41 - .L_40)
.L_40:
        /*0120*/ 	.word	0x00000000


	//----- nvinfo : EIATTR_CBANK_PARAM_SIZE
	.align		4
.L_41:
        /*0124*/ 	.byte	0x03, 0x19
        /*0126*/ 	.short	0x0054


	//----- nvinfo : EIATTR_PARAM_CBANK
	.align		4
        /*0128*/ 	.byte	0x04, 0x0a
        /*012a*/ 	.short	(.L_43 - .L_42)
	.align		4
.L_42:
        /*012c*/ 	.word	index@(.nv.constant0._ZN10cudakernel10neuronStepEPfS0_PiS0_S0_S0_iiiiiiffi)
        /*0130*/ 	.short	0x0380
        /*0132*/ 	.short	0x0054


	//----- nvinfo : EIATTR_SW_WAR
	.align		4
.L_43:
        /*0134*/ 	.byte	0x04, 0x36
        /*0136*/ 	.short	(.L_45 - .L_44)
.L_44:
        /*0138*/ 	.word	0x00000008
.L_45:


//--------------------- .nv.callgraph             --------------------------
	.section	.nv.callgraph,"",@"SHT_CUDA_CALLGRAPH"
	.align	4
	.sectionentsize	8
	.align		4
        /*0000*/ 	.word	0x00000000
	.align		4
        /*0004*/ 	.word	0xffffffff
	.align		4
        /*0008*/ 	.word	0x00000000
	.align		4
        /*000c*/ 	.word	0xfffffffe
	.align		4
        /*0010*/ 	.word	0x00000000
	.align		4
        /*0014*/ 	.word	0xfffffffd
	.align		4
        /*0018*/ 	.word	0x00000000
	.align		4
        /*001c*/ 	.word	0xfffffffc


//--------------------- .text._ZN10cudakernel10neuronStepEPfS0_PiS0_S0_S0_iiiiiiffi --------------------------
	.section	.text._ZN10cudakernel10neuronStepEPfS0_PiS0_S0_S0_iiiiiiffi,"ax",@progbits
	.align	128
        .global         _ZN10cudakernel10neuronStepEPfS0_PiS0_S0_S0_iiiiiiffi
        .type           _ZN10cudakernel10neuronStepEPfS0_PiS0_S0_S0_iiiiiiffi,@function
        .size           _ZN10cudakernel10neuronStepEPfS0_PiS0_S0_S0_iiiiiiffi,(.L_x_21 - _ZN10cudakernel10neuronStepEPfS0_PiS0_S0_S0_iiiiiiffi)
        .other          _ZN10cudakernel10neuronStepEPfS0_PiS0_S0_S0_iiiiiiffi,@"STO_CUDA_ENTRY STV_DEFAULT"
_ZN10cudakernel10neuronStepEPfS0_PiS0_S0_S0_iiiiiiffi:
.text._ZN10cudakernel10neuronStepEPfS0_PiS0_S0_S0_iiiiiiffi:
[----:B------:R-:W-:Y:S08]  /*0000*/  LDC R1, c[0x0][0x37c] ;  /* 0x0000df00ff017b82 */ /* 0x000ff00000000800 */
[----:B------:R-:W0:Y:S01]  /*0010*/  LDC R10, c[0x0][0x3c0] ;  /* 0x0000f000ff0a7b82 */ /* 0x000e220000000800 */
[----:B------:R-:W-:Y:S01]  /*0020*/  IMAD.MOV.U32 R6, RZ, RZ, RZ ;  /* 0x000000ffff067224 */ /* 0x000fe200078e00ff */
[----:B------:R-:W1:Y:S01]  /*0030*/  S2R R9, SR_TID.Y ;  /* 0x0000000000097919 */ /* 0x000e620000002200 */
[----:B------:R-:W2:Y:S01]  /*0040*/  LDCU UR7, c[0x0][0x3b4] ;  /* 0x00007680ff0777ac */ /* 0x000ea20008000800 */
[----:B------:R-:W-:Y:S01]  /*0050*/  BSSY.RECONVERGENT B0, `(.L_x_0) ;  /* 0x0000038000007945 */ /* 0x000fe20003800200 */
[----:B------:R-:W3:Y:S03]  /*0060*/  LDCU UR6, c[0x0][0x3b0] ;  /* 0x00007600ff0677ac */ /* 0x000ee60008000800 */
[----:B------:R-:W4:Y:S01]  /*0070*/  LDC R4, c[0x0][0x3d0] ;  /* 0x0000f400ff047b82 */ /* 0x000f220000000800 */
[----:B------:R-:W0:Y:S07]  /*0080*/  LDCU.64 UR8, c[0x0][0x358] ;  /* 0x00006b00ff0877ac */ /* 0x000e2e0008000a00 */
[----:B------:R-:W5:Y:S01]  /*0090*/  S2UR UR4, SR_CTAID.X ;  /* 0x00000000000479c3 */ /* 0x000f620000002500 */
[----:B0-----:R-:W-:-:S07]  /*00a0*/  IABS R2, R10 ;  /* 0x0000000a00027213 */ /* 0x001fce0000000000 */
[----:B------:R-:W1:Y:S01]  /*00b0*/  S2UR UR5, SR_CTAID.Y ;  /* 0x00000000000579c3 */ /* 0x000e620000002600 */
[----:B------:R-:W-:Y:S01]  /*00c0*/  ISETP.NE.AND P4, PT, R10, RZ, PT ;  /* 0x000000ff0a00720c */ /* 0x000fe20003f85270 */
[----:B------:R-:W0:Y:S01]  /*00d0*/  I2F.RP R0, R2 ;  /* 0x0000000200007306 */ /* 0x000e220000209400 */
[----:B----4-:R-:W-:-:S04]  /*00e0*/  IADD3 R3, PT, PT, R4, -0x1, RZ ;  /* 0xffffffff04037810 */ /* 0x010fc80007ffe0ff */
[----:B------:R-:W-:Y:S02]  /*00f0*/  IABS R8, R3 ;  /* 0x0000000300087213 */ /* 0x000fe40000000000 */
[----:B------:R-:W-:Y:S01]  /*0100*/  ISETP.GE.AND P2, PT, R3, RZ, PT ;  /* 0x000000ff0300720c */ /* 0x000fe20003f46270 */
[----:B--2---:R-:W-:Y:S01]  /*0110*/  IMAD.U32 R3, RZ, RZ, UR7 ;  /* 0x00000007ff037e24 */ /* 0x004fe2000f8e00ff */
[----:B0-----:R-:W0:Y:S02]  /*0120*/  MUFU.RCP R0, R0 ;  /* 0x0000000000007308 */ /* 0x001e240000001000 */
[----:B0-----:R-:W-:-:S06]  /*0130*/  IADD3 R7, PT, PT, R0, 0xffffffe, RZ ;  /* 0x0ffffffe00077810 */ /* 0x001fcc0007ffe0ff */
[----:B------:R-:W0:Y:S02]  /*0140*/  F2I.FTZ.U32.TRUNC.NTZ R7, R7 ;  /* 0x0000000700077305 */ /* 0x000e24000021f000 */
[----:B0-----:R-:W-:-:S04]  /*0150*/  IMAD.MOV R5, RZ, RZ, -R7 ;  /* 0x000000ffff057224 */ /* 0x001fc800078e0a07 */
[----:B------:R-:W-:-:S04]  /*0160*/  IMAD R5, R5, R2, RZ ;  /* 0x0000000205057224 */ /* 0x000fc800078e02ff */
[----:B------:R-:W-:Y:S01]  /*0170*/  IMAD.HI.U32 R6, R7, R5, R6 ;  /* 0x0000000507067227 */ /* 0x000fe200078e0006 */
[----:B------:R-:W-:Y:S01]  /*0180*/  MOV R5, R8 ;  /* 0x0000000800057202 */ /* 0x000fe20000000f00 */
[----:B------:R-:W5:Y:S01]  /*0190*/  LDC R7, c[0x0][0x360] ;  /* 0x0000d800ff077b82 */ /* 0x000f620000000800 */
[----:B------:R-:W5:Y:S03]  /*01a0*/  S2R R8, SR_TID.X ;  /* 0x0000000000087919 */ /* 0x000f660000002100 */
[----:B------:R-:W-:-:S04]  /*01b0*/  IMAD.HI.U32 R0, R6, R5, RZ ;  /* 0x0000000506007227 */ /* 0x000fc800078e00ff */
[----:B------:R-:W-:-:S04]  /*01c0*/  IMAD.MOV R0, RZ, RZ, -R0 ;  /* 0x000000ffff007224 */ /* 0x000fc800078e0a00 */
[C---:B------:R-:W-:Y:S02]  /*01d0*/  IMAD R5, R2.reuse, R0, R5 ;  /* 0x0000000002057224 */ /* 0x040fe400078e0205 */
[----:B------:R-:W1:Y:S03]  /*01e0*/  LDC R0, c[0x0][0x364] ;  /* 0x0000d900ff007b82 */ /* 0x000e660000000800 */
[----:B------:R-:W-:-:S13]  /*01f0*/  ISETP.GT.U32.AND P0, PT, R2, R5, PT ;  /* 0x000000050200720c */ /* 0x000fda0003f04070 */
[----:B------:R-:W-:Y:S01]  /*0200*/  @!P0 IADD3 R5, PT, PT, R5, -R2, RZ ;  /* 0x8000000205058210 */ /* 0x000fe20007ffe0ff */
[----:B-----5:R-:W-:-:S03]  /*0210*/  IMAD R7, R7, UR4, R8 ;  /* 0x0000000407077c24 */ /* 0x020fc6000f8e0208 */
[----:B------:R-:W-:Y:S01]  /*0220*/  ISETP.GT.U32.AND P1, PT, R2, R5, PT ;  /* 0x000000050200720c */ /* 0x000fe20003f24070 */
[----:B-1----:R-:W-:-:S05]  /*0230*/  IMAD R0, R0, UR5, R9 ;  /* 0x0000000500007c24 */ /* 0x002fca000f8e0209 */
[----:B------:R-:W-:Y:S02]  /*0240*/  VIMNMX R8, PT, PT, R7, R0, !PT ;  /* 0x0000000007087248 */ /* 0x000fe40007fe0100 */
[-C--:B------:R-:W-:Y:S02]  /*0250*/  ISETP.GE.AND P0, PT, R0, R3.reuse, PT ;  /* 0x000000030000720c */ /* 0x080fe40003f06270 */
[----:B------:R-:W-:-:S03]  /*0260*/  ISETP.GE.AND P3, PT, R8, R3, PT ;  /* 0x000000030800720c */ /* 0x000fc60003f66270 */
[----:B------:R-:W-:Y:S02]  /*0270*/  @!P1 IADD3 R5, PT, PT, R5, -R2, RZ ;  /* 0x8000000205059210 */ /* 0x000fe40007ffe0ff */
[C---:B---3--:R-:W-:Y:S02]  /*0280*/  ISETP.GE.OR P1, PT, R7.reuse, UR6, P0 ;  /* 0x0000000607007c0c */ /* 0x048fe40008726670 */
[----:B------:R-:W-:Y:S01]  /*0290*/  ISETP.NE.OR P0, PT, R7, RZ, P0 ;  /* 0x000000ff0700720c */ /* 0x000fe20000705670 */
[----:B------:R-:W-:Y:S01]  /*02a0*/  IMAD.MOV.U32 R8, RZ, RZ, R5 ;  /* 0x000000ffff087224 */ /* 0x000fe200078e0005 */
[----:B------:R-:W-:-:S04]  /*02b0*/  LOP3.LUT R5, RZ, R10, RZ, 0x33, !PT ;  /* 0x0000000aff057212 */ /* 0x000fc800078e33ff */
[----:B------:R-:W-:-:S04]  /*02c0*/  @!P2 IADD3 R8, PT, PT, -R8, RZ, RZ ;  /* 0x000000ff0808a210 */ /* 0x000fc80007ffe1ff */
[----:B------:R-:W-:Y:S01]  /*02d0*/  SEL R8, R5, R8, !P4 ;  /* 0x0000000805087207 */ /* 0x000fe20006000000 */
[----:B------:R-:W-:Y:S06]  /*02e0*/  @P3 BRA `(.L_x_1) ;  /* 0x0000000000383947 */ /* 0x000fec0003800000 */
[----:B------:R-:W0:Y:S01]  /*02f0*/  LDC.64 R10, c[0x0][0x388] ;  /* 0x0000e200ff0a7b82 */ /* 0x000e220000000a00 */
[-C--:B------:R-:W-:Y:S02]  /*0300*/  IMAD R9, R8, R3.reuse, R7 ;  /* 0x0000000308097224 */ /* 0x080fe400078e0207 */
[----:B------:R-:W-:-:S05]  /*0310*/  IMAD R15, R7, R3, R0 ;  /* 0x00000003070f7224 */ /* 0x000fca00078e0200 */
[----:B------:R-:W1:Y:S01]  /*0320*/  LDC.64 R12, c[0x0][0x3a8] ;  /* 0x0000ea00ff0c7b82 */ /* 0x000e620000000a00 */
[----:B0-----:R-:W-:-:S06]  /*0330*/  IMAD.WIDE R10, R9, 0x4, R10 ;  /* 0x00000004090a7825 */ /* 0x001fcc00078e020a */
[----:B------:R-:W2:Y:S01]  /*0340*/  LDG.E R10, desc[UR8][R10.64] ;  /* 0x000000080a0a7981 */ /* 0x000ea2000c1e1900 */
[----:B-1----:R-:W-:-:S06]  /*0350*/  IMAD.WIDE R12, R15, 0x4, R12 ;  /* 0x000000040f0c7825 */ /* 0x002fcc00078e020c */
[----:B------:R-:W2:Y:S01]  /*0360*/  LDG.E R13, desc[UR8][R12.64] ;  /* 0x000000080c0d7981 */ /* 0x000ea2000c1e1900 */
[----:B------:R-:W0:Y:S01]  /*0370*/  S2UR UR5, SR_CgaCtaId ;  /* 0x00000000000579c3 */ /* 0x000e220000008800 */
[----:B------:R-:W-:Y:S02]  /*0380*/  UMOV UR4, 0x400 ;  /* 0x0000040000047882 */ /* 0x000fe40000000000 */
[----:B0-----:R-:W-:-:S06]  /*0390*/  ULEA UR4, UR5, UR4, 0x18 ;  /* 0x0000000405047291 */ /* 0x001fcc000f8ec0ff */
[----:B------:R-:W-:Y:S01]  /*03a0*/  LEA R14, R15, UR4, 0x2 ;  /* 0x000000040f0e7c11 */ /* 0x000fe2000f8e10ff */
[----:B--2---:R-:W-:-:S05]  /*03b0*/  FMUL R9, R10, R13 ;  /* 0x0000000d0a097220 */ /* 0x004fca0000400000 */
[----:B------:R0:W-:Y:S02]  /*03c0*/  STS [R14], R9 ;  /* 0x000000090e007388 */ /* 0x0001e40000000800 */
.L_x_1:
[----:B------:R-:W-:Y:S05]  /*03d0*/  BSYNC.RECONVERGENT B0 ;  /* 0x0000000000007941 */ /* 0x000fea0003800200 */
.L_x_0:
[----:B------:R-:W-:Y:S06]  /*03e0*/  BAR.SYNC.DEFER_BLOCKING 0x0 ;  /* 0x0000000000007b1d */ /* 0x000fec0000010000 */
[----:B------:R-:W-:Y:S04]  /*03f0*/  BSSY.RECONVERGENT B0, `(.L_x_2) ;  /* 0x000001c000007945 */ /* 0x000fe80003800200 */
[----:B------:R-:W-:Y:S05]  /*0400*/  @P1 BRA `(.L_x_3) ;  /* 0x0000000000681947 */ /* 0x000fea0003800000 */
[----:B------:R-:W-:Y:S01]  /*0410*/  IABS R11, R4 ;  /* 0x00000004000b7213 */ /* 0x000fe20000000000 */
[----:B------:R-:W1:Y:S01]  /*0420*/  LDC.64 R12, c[0x0][0x3a0] ;  /* 0x0000e800ff0c7b82 */ /* 0x000e620000000a00 */
[----:B------:R-:W-:-:S03]  /*0430*/  ISETP.GE.AND P2, PT, R4, RZ, PT ;  /* 0x000000ff0400720c */ /* 0x000fc60003f46270 */
[----:B0-----:R-:W-:-:S04]  /*0440*/  IMAD.HI.U32 R9, R6, R11, RZ ;  /* 0x0000000b06097227 */ /* 0x001fc800078e00ff */
[----:B------:R-:W-:-:S04]  /*0450*/  IMAD.MOV R9, RZ, RZ, -R9 ;  /* 0x000000ffff097224 */ /* 0x000fc800078e0a09 */
[C---:B------:R-:W-:Y:S02]  /*0460*/  IMAD R9, R2.reuse, R9, R11 ;  /* 0x0000000902097224 */ /* 0x040fe400078e020b */
[----:B------:R-:W0:Y:S03]  /*0470*/  LDC.64 R10, c[0x0][0x398] ;  /* 0x0000e600ff0a7b82 */ /* 0x000e260000000a00 */
[----:B------:R-:W-:-:S13]  /*0480*/  ISETP.GT.U32.AND P1, PT, R2, R9, PT ;  /* 0x000000090200720c */ /* 0x000fda0003f24070 */
[----:B------:R-:W-:-:S04]  /*0490*/  @!P1 IADD3 R9, PT, PT, R9, -R2, RZ ;  /* 0x8000000209099210 */ /* 0x000fc80007ffe0ff */
[----:B------:R-:W-:-:S13]  /*04a0*/  ISETP.GT.U32.AND P1, PT, R2, R9, PT ;  /* 0x000000090200720c */ /* 0x000fda0003f24070 */
[----:B------:R-:W-:-:S05]  /*04b0*/  @!P1 IMAD.IADD R9, R9, 0x1, -R2 ;  /* 0x0000000109099824 */ /* 0x000fca00078e0a02 */
[----:B------:R-:W-:-:S04]  /*04c0*/  @!P2 IADD3 R9, PT, PT, -R9, RZ, RZ ;  /* 0x000000ff0909a210 */ /* 0x000fc80007ffe1ff */
[----:B------:R-:W-:Y:S01]  /*04d0*/  SEL R14, R5, R9, !P4 ;  /* 0x00000009050e7207 */ /* 0x000fe20006000000 */
[----:B------:R-:W-:-:S04]  /*04e0*/  IMAD R9, R7, R3, R0 ;  /* 0x0000000307097224 */ /* 0x000fc800078e0200 */
[----:B------:R-:W-:Y:S02]  /*04f0*/  IMAD R7, R14, UR6, R7 ;  /* 0x000000060e077c24 */ /* 0x000fe4000f8e0207 */
[----:B-1----:R-:W-:-:S04]  /*0500*/  IMAD.WIDE R12, R9, 0x4, R12 ;  /* 0x00000004090c7825 */ /* 0x002fc800078e020c */
[----:B0-----:R-:W-:Y:S02]  /*0510*/  IMAD.WIDE R10, R7, 0x4, R10 ;  /* 0x00000004070a7825 */ /* 0x001fe400078e020a */
[----:B------:R-:W2:Y:S04]  /*0520*/  LDG.E R13, desc[UR8][R12.64] ;  /* 0x000000080c0d7981 */ /* 0x000ea8000c1e1900 */
[----:B------:R-:W2:Y:S01]  /*0530*/  LDG.E R10, desc[UR8][R10.64] ;  /* 0x000000080a0a7981 */ /* 0x000ea2000c1e1900 */
[----:B------:R-:W0:Y:S01]  /*0540*/  S2UR UR5, SR_CgaCtaId ;  /* 0x00000000000579c3 */ /* 0x000e220000008800 */
[----:B------:R-:W-:Y:S02]  /*0550*/  UMOV UR4, 0x400 ;  /* 0x0000040000047882 */ /* 0x000fe40000000000 */
[----:B------:R-:W-:-:S04]  /*0560*/  UIADD3 UR4, UPT, UPT, UR4, 0xfa0, URZ ;  /* 0x00000fa004047890 */ /* 0x000fc8000fffe0ff */
[----:B0-----:R-:W-:-:S06]  /*0570*/  ULEA UR4, UR5, UR4, 0x18 ;  /* 0x0000000405047291 */ /* 0x001fcc000f8ec0ff */
[----:B------:R-:W-:Y:S01]  /*0580*/  LEA R14, R9, UR4, 0x2 ;  /* 0x00000004090e7c11 */ /* 0x000fe2000f8e10ff */
[----:B--2---:R-:W-:-:S05]  /*0590*/  FMUL R7, R10, R13 ;  /* 0x0000000d0a077220 */ /* 0x004fca0000400000 */
[----:B------:R1:W-:Y:S02]  /*05a0*/  STS [R14], R7 ;  /* 0x000000070e007388 */ /* 0x0003e40000000800 */
.L_x_3:
[----:B------:R-:W-:Y:S05]  /*05b0*/  BSYNC.RECONVERGENT B0 ;  /* 0x0000000000007941 */ /* 0x000fea0003800200 */
.L_x_2:
[----:B------:R-:W-:Y:S06]  /*05c0*/  BAR.SYNC.DEFER_BLOCKING 0x0 ;  /* 0x0000000000007b1d */ /* 0x000fec0000010000 */
[----:B------:R-:W-:Y:S05]  /*05d0*/  @P0 EXIT ;  /* 0x000000000000094d */ /* 0x000fea0003800000 */
[----:B------:R-:W0:Y:S01]  /*05e0*/  LDC.64 R10, c[0x0][0x388] ;  /* 0x0000e200ff0a7b82 */ /* 0x000e220000000a00 */
[----:B------:R-:W-:-:S04]  /*05f0*/  IMAD R13, R8, R3, R0 ;  /* 0x00000003080d7224 */ /* 0x000fc800078e0200 */
[----:B0-----:R-:W-:-:S06]  /*0600*/  IMAD.WIDE R8, R13, 0x4, R10 ;  /* 0x000000040d087825 */ /* 0x001fcc00078e020a */
[----:B------:R-:W2:Y:S01]  /*0610*/  LDG.E R8, desc[UR8][R8.64] ;  /* 0x0000000808087981 */ /* 0x000ea2000c1e1900 */
[----:B-1----:R-:W-:Y:S01]  /*0620*/  IABS R7, R4 ;  /* 0x0000000400077213 */ /* 0x002fe20000000000 */
[----:B------:R-:W-:Y:S01]  /*0630*/  BSSY.RECONVERGENT B0, `(.L_x_4) ;  /* 0x0000014000007945 */ /* 0x000fe20003800200 */
[----:B------:R-:W-:-:S03]  /*0640*/  ISETP.GE.AND P1, PT, R4, RZ, PT ;  /* 0x000000ff0400720c */ /* 0x000fc60003f26270 */
[----:B------:R-:W-:-:S04]  /*0650*/  IMAD.HI.U32 R6, R6, R7, RZ ;  /* 0x0000000706067227 */ /* 0x000fc800078e00ff */
[----:B------:R-:W-:-:S04]  /*0660*/  IMAD.MOV R6, RZ, RZ, -R6 ;  /* 0x000000ffff067224 */ /* 0x000fc800078e0a06 */
[C---:B------:R-:W-:Y:S02]  /*0670*/  IMAD R15, R2.reuse, R6, R7 ;  /* 0x00000006020f7224 */ /* 0x040fe400078e0207 */
[----:B------:R-:W0:Y:S03]  /*0680*/  LDC.64 R6, c[0x0][0x390] ;  /* 0x0000e400ff067b82 */ /* 0x000e260000000a00 */
[----:B------:R-:W-:-:S13]  /*0690*/  ISETP.GT.U32.AND P0, PT, R2, R15, PT ;  /* 0x0000000f0200720c */ /* 0x000fda0003f04070 */
[----:B------:R-:W-:-:S04]  /*06a0*/  @!P0 IADD3 R15, PT, PT, R15, -R2, RZ ;  /* 0x800000020f0f8210 */ /* 0x000fc80007ffe0ff */
[----:B------:R-:W-:-:S13]  /*06b0*/  ISETP.GT.U32.AND P0, PT, R2, R15, PT ;  /* 0x0000000f0200720c */ /* 0x000fda0003f04070 */
[----:B------:R-:W-:-:S05]  /*06c0*/  @!P0 IMAD.IADD R15, R15, 0x1, -R2 ;  /* 0x000000010f0f8824 */ /* 0x000fca00078e0a02 */
[----:B------:R-:W-:-:S05]  /*06d0*/  MOV R2, R15 ;  /* 0x0000000f00027202 */ /* 0x000fca0000000f00 */
[----:B------:R-:W-:-:S05]  /*06e0*/  @!P1 IMAD.MOV R2, RZ, RZ, -R2 ;  /* 0x000000ffff029224 */ /* 0x000fca00078e0a02 */
[----:B------:R-:W-:-:S05]  /*06f0*/  SEL R2, R5, R2, !P4 ;  /* 0x0000000205027207 */ /* 0x000fca0006000000 */
[----:B------:R-:W-:Y:S01]  /*0700*/  IMAD R2, R2, R3, R0 ;  /* 0x0000000302027224 */ /* 0x000fe200078e0200 */
[----:B--2---:R-:W-:Y:S01]  /*0710*/  FSETP.GT.AND P0, PT, R8, 0.5, PT ;  /* 0x3f0000000800780b */ /* 0x004fe20003f04000 */
[----:B0-----:R-:W-:-:S12]  /*0720*/  IMAD.WIDE R8, R13, 0x4, R6 ;  /* 0x000000040d087825 */ /* 0x001fd800078e0206 */
[----:B------:R-:W-:Y:S05]  /*0730*/  @P0 BRA `(.L_x_5) ;  /* 0x00000000000c0947 */ /* 0x000fea0003800000 */
[----:B------:R-:W2:Y:S02]  /*0740*/  LDG.E R4, desc[UR8][R8.64] ;  /* 0x0000000808047981 */ /* 0x000ea4000c1e1900 */
[----:B--2---:R-:W-:-:S13]  /*0750*/  ISETP.GE.AND P0, PT, R4, 0x1, PT ;  /* 0x000000010400780c */ /* 0x004fda0003f06270 */
[----:B------:R-:W-:Y:S05]  /*0760*/  @!P0 BRA `(.L_x_6) ;  /* 0x0000000000888947 */ /* 0x000fea0003800000 */
.L_x_5:
[----:B------:R-:W-:Y:S05]  /*0770*/  BSYNC.RECONVERGENT B0 ;  /* 0x0000000000007941 */ /* 0x000fea0003800200 */
.L_x_4:
[----:B------:R-:W0:Y:S01]  /*0780*/  LDC.64 R4, c[0x0][0x380] ;  /* 0x0000e000ff047b82 */ /* 0x000e220000000a00 */
[----:B------:R-:W-:-:S07]  /*0790*/  IMAD.WIDE R10, R2, 0x4, R10 ;  /* 0x00000004020a7825 */ /* 0x000fce00078e020a */
[----:B------:R-:W1:Y:S01]  /*07a0*/  LDC R15, c[0x0][0x3c4] ;  /* 0x0000f100ff0f7b82 */ /* 0x000e620000000800 */
[----:B0-----:R-:W-:-:S05]  /*07b0*/  IMAD.WIDE R4, R2, 0x4, R4 ;  /* 0x0000000402047825 */ /* 0x001fca00078e0204 */
[----:B------:R0:W-:Y:S04]  /*07c0*/  STG.E desc[UR8][R4.64], RZ ;  /* 0x000000ff04007986 */ /* 0x0001e8000c101908 */
[----:B------:R-:W-:Y:S04]  /*07d0*/  STG.E desc[UR8][R10.64], RZ ;  /* 0x000000ff0a007986 */ /* 0x000fe8000c101908 */
[----:B------:R-:W2:Y:S01]  /*07e0*/  LDG.E R8, desc[UR8][R8.64] ;  /* 0x0000000808087981 */ /* 0x000ea2000c1e1900 */
[----:B-1----:R-:W-:-:S04]  /*07f0*/  IABS R14, R15 ;  /* 0x0000000f000e7213 */ /* 0x002fc80000000000 */
[----:B------:R-:W1:Y:S08]  /*0800*/  I2F.RP R3, R14 ;  /* 0x0000000e00037306 */ /* 0x000e700000209400 */
[----:B-1----:R-:W1:Y:S02]  /*0810*/  MUFU.RCP R3, R3 ;  /* 0x0000000300037308 */ /* 0x002e640000001000 */
[----:B-1----:R-:W-:-:S06]  /*0820*/  IADD3 R12, PT, PT, R3, 0xffffffe, RZ ;  /* 0x0ffffffe030c7810 */ /* 0x002fcc0007ffe0ff */
[----:B------:R1:W0:Y:S02]  /*0830*/  F2I.FTZ.U32.TRUNC.NTZ R13, R12 ;  /* 0x0000000c000d7305 */ /* 0x000224000021f000 */
[----:B-1----:R-:W-:Y:S02]  /*0840*/  IMAD.MOV.U32 R12, RZ, RZ, RZ ;  /* 0x000000ffff0c7224 */ /* 0x002fe400078e00ff */
[----:B0-----:R-:W-:-:S04]  /*0850*/  IMAD.MOV R5, RZ, RZ, -R13 ;  /* 0x000000ffff057224 */ /* 0x001fc800078e0a0d */
[----:B------:R-:W-:-:S04]  /*0860*/  IMAD R5, R5, R14, RZ ;  /* 0x0000000e05057224 */ /* 0x000fc800078e02ff */
[----:B------:R-:W-:Y:S01]  /*0870*/  IMAD.HI.U32 R13, R13, R5, R12 ;  /* 0x000000050d0d7227 */ /* 0x000fe200078e000c */
[----:B--2---:R-:W-:-:S04]  /*0880*/  IADD3 R0, PT, PT, R8, 0x1, RZ ;  /* 0x0000000108007810 */ /* 0x004fc80007ffe0ff */
[----:B------:R-:W-:Y:S02]  /*0890*/  IABS R4, R0 ;  /* 0x0000000000047213 */ /* 0x000fe40000000000 */
[----:B------:R-:W-:-:S03]  /*08a0*/  ISETP.GE.AND P2, PT, R0, RZ, PT ;  /* 0x000000ff0000720c */ /* 0x000fc60003f46270 */
[----:B------:R-:W-:-:S05]  /*08b0*/  IMAD.HI.U32 R13, R13, R4, RZ ;  /* 0x000000040d0d7227 */ /* 0x000fca00078e00ff */
[----:B------:R-:W-:-:S05]  /*08c0*/  IADD3 R13, PT, PT, -R13, RZ, RZ ;  /* 0x000000ff0d0d7210 */ /* 0x000fca0007ffe1ff */
[----:B------:R-:W-:-:S05]  /*08d0*/  IMAD R3, R14, R13, R4 ;  /* 0x0000000d0e037224 */ /* 0x000fca00078e0204 */
[----:B------:R-:W-:-:S13]  /*08e0*/  ISETP.GT.U32.AND P0, PT, R14, R3, PT ;  /* 0x000000030e00720c */ /* 0x000fda0003f04070 */
[----:B------:R-:W-:Y:S01]  /*08f0*/  @!P0 IMAD.IADD R3, R3, 0x1, -R14 ;  /* 0x0000000103038824 */ /* 0x000fe200078e0a0e */
[----:B------:R-:W-:-:S04]  /*0900*/  ISETP.NE.AND P0, PT, R15, RZ, PT ;  /* 0x000000ff0f00720c */ /* 0x000fc80003f05270 */
[----:B------:R-:W-:-:S13]  /*0910*/  ISETP.GT.U32.AND P1, PT, R14, R3, PT ;  /* 0x000000030e00720c */ /* 0x000fda0003f24070 */
[----:B------:R-:W-:-:S05]  /*0920*/  @!P1 IADD3 R3, PT, PT, R3, -R14, RZ ;  /* 0x8000000e03039210 */ /* 0x000fca0007ffe0ff */
[----:B------:R-:W-:Y:S02]  /*0930*/  IMAD.MOV.U32 R5, RZ, RZ, R3 ;  /* 0x000000ffff057224 */ /* 0x000fe400078e0003 */
[----:B------:R-:W-:-:S03]  /*0940*/  IMAD.WIDE R2, R2, 0x4, R6 ;  /* 0x0000000402027825 */ /* 0x000fc600078e0206 */
[----:B------:R-:W-:Y:S02]  /*0950*/  @!P2 IADD3 R5, PT, PT, -R5, RZ, RZ ;  /* 0x000000ff0505a210 */ /* 0x000fe40007ffe1ff */
[----:B------:R-:W-:-:S05]  /*0960*/  @!P0 LOP3.LUT R5, RZ, R15, RZ, 0x33, !PT ;  /* 0x0000000fff058212 */ /* 0x000fca00078e33ff */
[----:B------:R-:W-:Y:S01]  /*0970*/  STG.E desc[UR8][R2.64], R5 ;  /* 0x0000000502007986 */ /* 0x000fe2000c101908 */
[----:B------:R-:W-:Y:S05]  /*0980*/  EXIT ;  /* 0x000000000000794d */ /* 0x000fea0003800000 */
.L_x_6:
[----:B------:R-:W0:Y:S01]  /*0990*/  LDC.64 R4, c[0x0][0x380] ;  /* 0x0000e000ff047b82 */ /* 0x000e220000000a00 */
[----:B------:R-:W1:Y:S01]  /*09a0*/  LDCU UR4, c[0x0][0x3c8] ;  /* 0x00007900ff0477ac */ /* 0x000e620008000800 */
[----:B0-----:R-:W-:-:S06]  /*09b0*/  IMAD.WIDE R12, R13, 0x4, R4 ;  /* 0x000000040d0c7825 */ /* 0x001fcc00078e0204 */
[----:B------:R-:W1:Y:S01]  /*09c0*/  LDG.E R12, desc[UR8][R12.64] ;  /* 0x000000080c0c7981 */ /* 0x000e62000c1e1900 */
[----:B------:R-:W-:Y:S01]  /*09d0*/  IMAD.WIDE R4, R2, 0x4, R4 ;  /* 0x0000000402047825 */ /* 0x000fe200078e0204 */
[----:B------:R-:W-:-:S03]  /*09e0*/  LOP3.LUT R6, R3, 0x7, RZ, 0xc0, !PT ;  /* 0x0000000703067812 */ /* 0x000fc600078ec0ff */
[----:B------:R-:W-:Y:S02]  /*09f0*/  HFMA2 R9, -RZ, RZ, 0, 0 ;  /* 0x00000000ff097431 */ /* 0x000fe400000001ff */
[----:B------:R-:W-:Y:S01]  /*0a00*/  VIADD R7, R3, 0xffffffff ;  /* 0xffffffff03077836 */ /* 0x000fe20000000000 */
[----:B------:R-:W-:-:S04]  /*0a10*/  ISETP.NE.U32.AND P1, PT, R6, RZ, PT ;  /* 0x000000ff0600720c */ /* 0x000fc80003f25070 */
[----:B------:R-:W-:Y:S02]  /*0a20*/  ISETP.GE.U32.AND P0, PT, R7, 0x7, PT ;  /* 0x000000070700780c */ /* 0x000fe40003f06070 */
[----:B------:R-:W-:Y:S01]  /*0a30*/  ISETP.NE.AND.EX P1, PT, RZ, RZ, PT, P1 ;  /* 0x000000ffff00720c */ /* 0x000fe20003f25310 */
[----:B-1----:R-:W-:-:S05]  /*0a40*/  FMUL R11, R12, UR4 ;  /* 0x000000040c0b7c20 */ /* 0x002fca0008400000 */
[----:B------:R0:W-:Y:S05]  /*0a50*/  STG.E desc[UR8][R4.64], R11 ;  /* 0x0000000b04007986 */ /* 0x0001ea000c101908 */
[----:B------:R-:W-:Y:S05]  /*0a60*/  @!P0 BRA `(.L_x_7) ;  /* 0x0000000000988947 */ /* 0x000fea0003800000 */
[----:B------:R-:W1:Y:S01]  /*0a70*/  S2UR UR5, SR_CgaCtaId ;  /* 0x00000000000579c3 */ /* 0x000e620000008800 */
[----:B------:R-:W-:Y:S01]  /*0a80*/  UMOV UR4, 0x400 ;  /* 0x0000040000047882 */ /* 0x000fe20000000000 */
[----:B------:R-:W-:Y:S01]  /*0a90*/  LOP3.LUT R9, R3, 0x7ffffff8, RZ, 0xc0, !PT ;  /* 0x7ffffff803097812 */ /* 0x000fe200078ec0ff */
[----:B------:R-:W-:Y:S01]  /*0aa0*/  IMAD.MOV.U32 R7, RZ, RZ, RZ ;  /* 0x000000ffff077224 */ /* 0x000fe200078e00ff */
[----:B------:R-:W2:Y:S02]  /*0ab0*/  LDCU UR6, c[0x0][0x3b4] ;  /* 0x00007680ff0677ac */ /* 0x000ea40008000800 */
[----:B------:R-:W-:Y:S01]  /*0ac0*/  MOV R8, R9 ;  /* 0x0000000900087202 */ /* 0x000fe20000000f00 */
[----:B-1----:R-:W-:-:S06]  /*0ad0*/  ULEA UR4, UR5, UR4, 0x18 ;  /* 0x0000000405047291 */ /* 0x002fcc000f8ec0ff */
[----:B--2---:R-:W-:-:S07]  /*0ae0*/  LEA R10, R0, UR4, 0x2 ;  /* 0x00000004000a7c11 */ /* 0x004fce000f8e10ff */
.L_x_8:
[----:B------:R-:W-:Y:S01]  /*0af0*/  IMAD.U32 R3, RZ, RZ, UR6 ;  /* 0x00000006ff037e24 */ /* 0x000fe2000f8e00ff */
[----:B------:R1:W2:Y:S01]  /*0b00*/  LDS R12, [R10] ;  /* 0x000000000a0c7984 */ /* 0x0002a20000000800 */
[----:B------:R-:W-:-:S03]  /*0b10*/  IADD3 R8, P0, PT, R8, -0x8, RZ ;  /* 0xfffffff808087810 */ /* 0x000fc60007f1e0ff */
[-C--:B------:R-:W-:Y:S02]  /*0b20*/  LEA R14, R3, R10.reuse, 0x2 ;  /* 0x0000000a030e7211 */ /* 0x080fe400078e10ff */
[----:B------:R-:W-:Y:S02]  /*0b30*/  IADD3.X R7, PT, PT, R7, -0x1, RZ, P0, !PT ;  /* 0xffffffff07077810 */ /* 0x000fe400007fe4ff */
[----:B------:R-:W-:Y:S01]  /*0b40*/  ISETP.NE.U32.AND P0, PT, R8, RZ, PT ;  /* 0x000000ff0800720c */ /* 0x000fe20003f05070 */
[C---:B------:R-:W-:Y:S01]  /*0b50*/  IMAD R16, R3.reuse, 0x4, R14 ;  /* 0x0000000403107824 */ /* 0x040fe200078e020e */
[----:B------:R-:W3:Y:S01]  /*0b60*/  LDS R13, [R14] ;  /* 0x000000000e0d7984 */ /* 0x000ee20000000800 */
[----:B-1----:R-:W-:Y:S02]  /*0b70*/  LEA R10, R3, R10, 0x5 ;  /* 0x0000000a030a7211 */ /* 0x002fe400078e28ff */
[----:B------:R-:W-:Y:S01]  /*0b80*/  ISETP.NE.AND.EX P0, PT, R7, RZ, PT, P0 ;  /* 0x000000ff0700720c */ /* 0x000fe20003f05300 */
[----:B------:R-:W1:Y:S01]  /*0b90*/  LDS R15, [R16] ;  /* 0x00000000100f7984 */ /* 0x000e620000000800 */
[----:B------:R-:W-:-:S05]  /*0ba0*/  LEA R18, R3, R16, 0x2 ;  /* 0x0000001003127211 */ /* 0x000fca00078e10ff */
[C---:B------:R-:W-:Y:S01]  /*0bb0*/  IMAD R20, R3.reuse, 0x4, R18 ;  /* 0x0000000403147824 */ /* 0x040fe200078e0212 */
[----:B------:R-:W4:Y:S04]  /*0bc0*/  LDS R17, [R18] ;  /* 0x0000000012117984 */ /* 0x000f280000000800 */
[C---:B------:R-:W-:Y:S01]  /*0bd0*/  LEA R22, R3.reuse, R20, 0x2 ;  /* 0x0000001403167211 */ /* 0x040fe200078e10ff */
[----:B------:R-:W5:Y:S03]  /*0be0*/  LDS R19, [R20] ;  /* 0x0000000014137984 */ /* 0x000f660000000800 */
[C---:B------:R-:W-:Y:S01]  /*0bf0*/  LEA R24, R3.reuse, R22, 0x2 ;  /* 0x0000001603187211 */ /* 0x040fe200078e10ff */
[----:B------:R-:W0:Y:S04]  /*0c00*/  LDS R21, [R22] ;  /* 0x0000000016157984 */ /* 0x000e280000000800 */
[----:B------:R-:W-:Y:S01]  /*0c10*/  IMAD R25, R3, 0x4, R24 ;  /* 0x0000000403197824 */ /* 0x000fe200078e0218 */
[----:B------:R-:W0:Y:S05]  /*0c20*/  LDS R23, [R24] ;  /* 0x0000000018177984 */ /* 0x000e2a0000000800 */
[----:B------:R-:W0:Y:S01]  /*0c30*/  LDS R25, [R25] ;  /* 0x0000000019197984 */ /* 0x000e220000000800 */
[----:B--2---:R-:W-:-:S04]  /*0c40*/  FADD R12, R12, R11 ;  /* 0x0000000b0c0c7221 */ /* 0x004fc80000000000 */
[----:B---3--:R-:W-:-:S04]  /*0c50*/  FADD R12, R12, R13 ;  /* 0x0000000d0c0c7221 */ /* 0x008fc80000000000 */
[----:B-1----:R-:W-:-:S04]  /*0c60*/  FADD R12, R12, R15 ;  /* 0x0000000f0c0c7221 */ /* 0x002fc80000000000 */
[----:B----4-:R-:W-:-:S04]  /*0c70*/  FADD R12, R12, R17 ;  /* 0x000000110c0c7221 */ /* 0x010fc80000000000 */
[----:B-----5:R-:W-:-:S04]  /*0c80*/  FADD R12, R12, R19 ;  /* 0x000000130c0c7221 */ /* 0x020fc80000000000 */
[----:B0-----:R-:W-:-:S04]  /*0c90*/  FADD R12, R12, R21 ;  /* 0x000000150c0c7221 */ /* 0x001fc80000000000 */
[----:B------:R-:W-:-:S04]  /*0ca0*/  FADD R12, R12, R23 ;  /* 0x000000170c0c7221 */ /* 0x000fc80000000000 */
[----:B------:R-:W-:Y:S01]  /*0cb0*/  FADD R11, R12, R25 ;  /* 0x000000190c0b7221 */ /* 0x000fe20000000000 */
[----:B------:R-:W-:Y:S06]  /*0cc0*/  @P0 BRA `(.L_x_8) ;  /* 0xfffffffc00880947 */ /* 0x000fec000383ffff */
.L_x_7:
[----:B------:R-:W-:Y:S05]  /*0cd0*/  @!P1 BRA `(.L_x_9) ;  /* 0x0000000000d09947 */ /* 0x000fea0003800000 */
[----:B------:R-:W-:Y:S02]  /*0ce0*/  ISETP.GE.U32.AND P0, PT, R6, 0x4, PT ;  /* 0x000000040600780c */ /* 0x000fe40003f06070 */
[----:B------:R-:W-:Y:S02]  /*0cf0*/  LOP3.LUT R14, R3, 0x3, RZ, 0xc0, !PT ;  /* 0x00000003030e7812 */ /* 0x000fe400078ec0ff */
[----:B------:R-:W-:Y:S02]  /*0d00*/  ISETP.GE.U32.AND.EX P0, PT, RZ, RZ, PT, P0 ;  /* 0x000000ffff00720c */ /* 0x000fe40003f06100 */
[----:B------:R-:W-:-:S04]  /*0d10*/  ISETP.NE.U32.AND P1, PT, R14, RZ, PT ;  /* 0x000000ff0e00720c */ /* 0x000fc80003f25070 */
[----:B------:R-:W-:-:S07]  /*0d20*/  ISETP.NE.AND.EX P1, PT, RZ, RZ, PT, P1 ;  /* 0x000000ffff00720c */ /* 0x000fce0003f25310 */
[----:B------:R-:W-:Y:S06]  /*0d30*/  @!P0 BRA `(.L_x_10) ;  /* 0x0000000000448947 */ /* 0x000fec0003800000 */
[----:B------:R-:W1:Y:S01]  /*0d40*/  S2UR UR5, SR_CgaCtaId ;  /* 0x00000000000579c3 */ /* 0x000e620000008800 */
[----:B------:R-:W-:Y:S01]  /*0d50*/  UMOV UR4, 0x400 ;  /* 0x0000040000047882 */ /* 0x000fe20000000000 */
[C---:B------:R-:W-:Y:S01]  /*0d60*/  IMAD R6, R9.reuse, R3, R0 ;  /* 0x0000000309067224 */ /* 0x040fe200078e0200 */
[----:B------:R-:W-:Y:S01]  /*0d70*/  IADD3 R9, PT, PT, R9, 0x4, RZ ;  /* 0x0000000409097810 */ /* 0x000fe20007ffe0ff */
[----:B-1----:R-:W-:-:S06]  /*0d80*/  ULEA UR4, UR5, UR4, 0x18 ;  /* 0x0000000405047291 */ /* 0x002fcc000f8ec0ff */
[----:B------:R-:W-:-:S04]  /*0d90*/  LEA R6, R6, UR4, 0x2 ;  /* 0x0000000406067c11 */ /* 0x000fc8000f8e10ff */
[C---:B------:R-:W-:Y:S02]  /*0da0*/  LEA R8, R3.reuse, R6, 0x2 ;  /* 0x0000000603087211 */ /* 0x040fe400078e10ff */
[----:B------:R-:W0:Y:S03]  /*0db0*/  LDS R6, [R6] ;  /* 0x0000000006067984 */ /* 0x000e260000000800 */
[C---:B------:R-:W-:Y:S02]  /*0dc0*/  IMAD R10, R3.reuse, 0x4, R8 ;  /* 0x00000004030a7824 */ /* 0x040fe400078e0208 */
[----:B------:R-:W1:Y:S03]  /*0dd0*/  LDS R8, [R8] ;  /* 0x0000000008087984 */ /* 0x000e660000000800 */
[----:B------:R-:W-:-:S02]  /*0de0*/  LEA R7, R3, R10, 0x2 ;  /* 0x0000000a03077211 */ /* 0x000fc400078e10ff */
[----:B------:R-:W2:Y:S04]  /*0df0*/  LDS R10, [R10] ;  /* 0x000000000a0a7984 */ /* 0x000ea80000000800 */
[----:B------:R-:W3:Y:S01]  /*0e00*/  LDS R12, [R7] ;  /* 0x00000000070c7984 */ /* 0x000ee20000000800 */
[----:B0-----:R-:W-:-:S04]  /*0e10*/  FADD R11, R11, R6 ;  /* 0x000000060b0b7221 */ /* 0x001fc80000000000 */
[----:B-1----:R-:W-:-:S04]  /*0e20*/  FADD R11, R11, R8 ;  /* 0x000000080b0b7221 */ /* 0x002fc80000000000 */
[----:B--2---:R-:W-:-:S04]  /*0e30*/  FADD R11, R11, R10 ;  /* 0x0000000a0b0b7221 */ /* 0x004fc80000000000 */
[----:B---3--:R-:W-:-:S07]  /*0e40*/  FADD R11, R11, R12 ;  /* 0x0000000c0b0b7221 */ /* 0x008fce0000000000 */
.L_x_10:
[----:B------:R-:W-:Y:S04]  /*0e50*/  BSSY.RECONVERGENT B1, `(.L_x_9) ;  /* 0x000001c000017945 */ /* 0x000fe80003800200 */
[----:B------:R-:W-:Y:S05]  /*0e60*/  @!P1 BRA `(.L_x_11) ;  /* 0x0000000000689947 */ /* 0x000fea0003800000 */
[----:B------:R-:W-:Y:S01]  /*0e70*/  LOP3.LUT R6, R3, 0x1, RZ, 0xc0, !PT ;  /* 0x0000000103067812 */ /* 0x000fe200078ec0ff */
[----:B------:R-:W-:Y:S01]  /*0e80*/  BSSY.RECONVERGENT B2, `(.L_x_12) ;  /* 0x0000013000027945 */ /* 0x000fe20003800200 */
[----:B------:R-:W-:Y:S02]  /*0e90*/  ISETP.NE.U32.AND P0, PT, R14, 0x1, PT ;  /* 0x000000010e00780c */ /* 0x000fe40003f05070 */
[----:B------:R-:W-:Y:S02]  /*0ea0*/  ISETP.NE.U32.AND P1, PT, R6, 0x1, PT ;  /* 0x000000010600780c */ /* 0x000fe40003f25070 */
[----:B------:R-:W-:Y:S02]  /*0eb0*/  ISETP.NE.AND.EX P0, PT, RZ, RZ, PT, P0 ;  /* 0x000000ffff00720c */ /* 0x000fe40003f05300 */
[----:B------:R-:W-:-:S13]  /*0ec0*/  ISETP.NE.U32.AND.EX P1, PT, RZ, RZ, PT, P1 ;  /* 0x000000ffff00720c */ /* 0x000fda0003f25110 */
[----:B------:R-:W1:Y:S01]  /*0ed0*/  @!P1 S2R R13, SR_CgaCtaId ;  /* 0x00000000000d9919 */ /* 0x000e620000008800 */
[----:B------:R-:W-:Y:S01]  /*0ee0*/  @!P1 MOV R10, 0x400 ;  /* 0x00000400000a9802 */ /* 0x000fe20000000f00 */
[----:B------:R-:W-:Y:S06]  /*0ef0*/  @!P0 BRA `(.L_x_13) ;  /* 0x00000000002c8947 */ /* 0x000fec0003800000 */
[----:B------:R-:W2:Y:S01]  /*0f00*/  S2UR UR5, SR_CgaCtaId ;  /* 0x00000000000579c3 */ /* 0x000ea20000008800 */
[----:B------:R-:W-:Y:S01]  /*0f10*/  UMOV UR4, 0x400 ;  /* 0x0000040000047882 */ /* 0x000fe20000000000 */
[C---:B------:R-:W-:Y:S01]  /*0f20*/  IMAD R6, R9.reuse, R3, R0 ;  /* 0x0000000309067224 */ /* 0x040fe200078e0200 */
[----:B------:R-:W-:Y:S01]  /*0f30*/  IADD3 R9, PT, PT, R9, 0x2, RZ ;  /* 0x0000000209097810 */ /* 0x000fe20007ffe0ff */
[----:B--2---:R-:W-:-:S06]  /*0f40*/  ULEA UR4, UR5, UR4, 0x18 ;  /* 0x0000000405047291 */ /* 0x004fcc000f8ec0ff */
[----:B------:R-:W-:-:S05]  /*0f50*/  LEA R6, R6, UR4, 0x2 ;  /* 0x0000000406067c11 */ /* 0x000fca000f8e10ff */
[----:B------:R-:W-:Y:S02]  /*0f60*/  IMAD R7, R3, 0x4, R6 ;  /* 0x0000000403077824 */ /* 0x000fe400078e0206 */
[----:B------:R-:W0:Y:S04]  /*0f70*/  LDS R6, [R6] ;  /* 0x0000000006067984 */ /* 0x000e280000000800 */
[----:B------:R-:W2:Y:S01]  /*0f80*/  LDS R8, [R7] ;  /* 0x0000000007087984 */ /* 0x000ea20000000800 */
[----:B0-----:R-:W-:-:S04]  /*0f90*/  FADD R11, R11, R6 ;  /* 0x000000060b0b7221 */ /* 0x001fc80000000000 */
[----:B--2---:R-:W-:-:S07]  /*0fa0*/  FADD R11, R11, R8 ;  /* 0x000000080b0b7221 */ /* 0x004fce0000000000 */
.L_x_13:
[----:B------:R-:W-:Y:S05]  /*0fb0*/  BSYNC.RECONVERGENT B2 ;  /* 0x0000000000027941 */ /* 0x000fea0003800200 */
.L_x_12:
[----:B------:R-:W-:Y:S01]  /*0fc0*/  @!P1 IMAD R9, R9, R3, R0 ;  /* 0x0000000309099224 */ /* 0x000fe200078e0200 */
[----:B-1----:R-:W-:-:S04]  /*0fd0*/  @!P1 LEA R10, R13, R10, 0x18 ;  /* 0x0000000a0d0a9211 */ /* 0x002fc800078ec0ff */
[----:B------:R-:W-:-:S05]  /*0fe0*/  @!P1 LEA R9, R9, R10, 0x2 ;  /* 0x0000000a09099211 */ /* 0x000fca00078e10ff */
[----:B------:R-:W0:Y:S02]  /*0ff0*/  @!P1 LDS R6, [R9] ;  /* 0x0000000009069984 */ /* 0x000e240000000800 */
[----:B0-----:R-:W-:-:S07]  /*1000*/  @!P1 FADD R11, R11, R6 ;  /* 0x000000060b0b9221 */ /* 0x001fce0000000000 */
.L_x_11:
[----:B------:R-:W-:Y:S05]  /*1010*/  BSYNC.RECONVERGENT B1 ;  /* 0x0000000000017941 */ /* 0x000fea0003800200 */
.L_x_9:
[----:B------:R-:W1:Y:S01]  /*1020*/  LDCU UR6, c[0x0][0x3b0] ;  /* 0x00007600ff0677ac */ /* 0x000e620008000800 */
[----:B------:R2:W-:Y:S01]  /*1030*/  STG.E desc[UR8][R4.64], R11 ;  /* 0x0000000b04007986 */ /* 0x0005e2000c101908 */
[----:B-1----:R-:W-:-:S09]  /*1040*/  UISETP.NE.AND UP0, UPT, UR6, URZ, UPT ;  /* 0x000000ff0600728c */ /* 0x002fd2000bf05270 */
[----:B--2---:R-:W-:Y:S05]  /*1050*/  BRA.U !UP0, `(.L_x_14) ;  /* 0x0000000508787547 */ /* 0x004fea000b800000 */
[----:B------:R-:W-:Y:S02]  /*1060*/  UISETP.GE.U32.AND UP0, UPT, UR6, 0x8, UPT ;  /* 0x000000080600788c */ /* 0x000fe4000bf06070 */
[----:B------:R-:W-:Y:S01]  /*1070*/  ULOP3.LUT UP1, URZ, UR6, 0x7, URZ, 0xc0, !UPT ;  /* 0x0000000706ff7892 */ /* 0x000fe2000f82c0ff */
[----:B------:R-:W-:-:S06]  /*1080*/  UMOV UR4, URZ ;  /* 0x000000ff00047c82 */ /* 0x000fcc0008000000 */
[----:B------:R-:W-:Y:S05]  /*1090*/  BRA.U !UP0, `(.L_x_15) ;  /* 0x0000000108947547 */ /* 0x000fea000b800000 */
[----:B------:R-:W1:Y:S01]  /*10a0*/  S2UR UR5, SR_CgaCtaId ;  /* 0x00000000000579c3 */ /* 0x000e620000008800 */
[----:B------:R-:W-:Y:S01]  /*10b0*/  UMOV UR4, 0x400 ;  /* 0x0000040000047882 */ /* 0x000fe20000000000 */
[----:B------:R-:W-:Y:S02]  /*10c0*/  USHF.R.S32.HI UR7, URZ, 0x1f, UR6 ;  /* 0x0000001fff077899 */ /* 0x000fe40008011406 */
[----:B------:R-:W-:-:S04]  /*10d0*/  UIADD3 UR4, UPT, UPT, UR4, 0xfa0, URZ ;  /* 0x00000fa004047890 */ /* 0x000fc8000fffe0ff */
[----:B-1----:R-:W-:Y:S02]  /*10e0*/  ULEA UR5, UR5, UR4, 0x18 ;  /* 0x0000000405057291 */ /* 0x002fe4000f8ec0ff */
[----:B------:R-:W-:-:S04]  /*10f0*/  ULOP3.LUT UR4, UR6, 0xfffffff8, URZ, 0xc0, !UPT ;  /* 0xfffffff806047892 */ /* 0x000fc8000f8ec0ff */
[----:B------:R-:W-:-:S03]  /*1100*/  LEA R6, R0, UR5, 0x2 ;  /* 0x0000000500067c11 */ /* 0x000fc6000f8e10ff */
[----:B------:R-:W-:-:S05]  /*1110*/  UMOV UR5, UR4 ;  /* 0x0000000400057c82 */ /* 0x000fca0008000000 */
.L_x_16:
[----:B------:R-:W-:Y:S01]  /*1120*/  IMAD R10, R3, 0x4, R6 ;  /* 0x00000004030a7824 */ /* 0x000fe200078e0206 */
[----:B------:R1:W2:Y:S01]  /*1130*/  LDS R8, [R6] ;  /* 0x0000000006087984 */ /* 0x0002a20000000800 */
[----:B------:R-:W-:-:S03]  /*1140*/  UIADD3 UR5, UP0, UPT, UR5, -0x8, URZ ;  /* 0xfffffff805057890 */ /* 0x000fc6000ff1e0ff */
[C---:B------:R-:W-:Y:S01]  /*1150*/  LEA R12, R3.reuse, R10, 0x2 ;  /* 0x0000000a030c7211 */ /* 0x040fe200078e10ff */
[----:B------:R-:W3:Y:S01]  /*1160*/  LDS R7, [R10] ;  /* 0x000000000a077984 */ /* 0x000ee20000000800 */
[----:B------:R-:W-:Y:S02]  /*1170*/  UIADD3.X UR7, UPT, UPT, UR7, -0x1, URZ, UP0, !UPT ;  /* 0xffffffff07077890 */ /* 0x000fe400087fe4ff */
[C---:B------:R-:W-:Y:S01]  /*1180*/  LEA R14, R3.reuse, R12, 0x2 ;  /* 0x0000000c030e7211 */ /* 0x040fe200078e10ff */
[----:B------:R-:W-:Y:S01]  /*1190*/  UISETP.NE.U32.AND UP0, UPT, UR5, URZ, UPT ;  /* 0x000000ff0500728c */ /* 0x000fe2000bf05070 */
[----:B------:R-:W4:Y:S01]  /*11a0*/  LDS R12, [R12] ;  /* 0x000000000c0c7984 */ /* 0x000f220000000800 */
[C---:B-1----:R-:W-:Y:S02]  /*11b0*/  LEA R6, R3.reuse, R6, 0x5 ;  /* 0x0000000603067211 */ /* 0x042fe400078e28ff */
[C---:B------:R-:W-:Y:S01]  /*11c0*/  IMAD R16, R3.reuse, 0x4, R14 ;  /* 0x0000000403107824 */ /* 0x040fe200078e020e */
[----:B------:R-:W-:Y:S01]  /*11d0*/  UISETP.NE.AND.EX UP0, UPT, UR7, URZ, UPT, UP0 ;  /* 0x000000ff0700728c */ /* 0x000fe2000bf05300 */
[----:B------:R-:W1:Y:S03]  /*11e0*/  LDS R14, [R14] ;  /* 0x000000000e0e7984 */ /* 0x000e660000000800 */
[----:B------:R-:W-:-:S02]  /*11f0*/  LEA R18, R3, R16, 0x2 ;  /* 0x0000001003127211 */ /* 0x000fc400078e10ff */
[----:B------:R-:W5:Y:S02]  /*1200*/  LDS R16, [R16] ;  /* 0x0000000010107984 */ /* 0x000f640000000800 */
[C---:B------:R-:W-:Y:S02]  /*1210*/  LEA R20, R3.reuse, R18, 0x2 ;  /* 0x0000001203147211 */ /* 0x040fe400078e10ff */
[----:B------:R-:W0:Y:S03]  /*1220*/  LDS R18, [R18] ;  /* 0x0000000012127984 */ /* 0x000e260000000800 */
[----:B------:R-:W-:Y:S02]  /*1230*/  IMAD R9, R3, 0x4, R20 ;  /* 0x0000000403097824 */ /* 0x000fe400078e0214 */
[----:B------:R-:W0:Y:S04]  /*1240*/  LDS R20, [R20] ;  /* 0x0000000014147984 */ /* 0x000e280000000800 */
[----:B------:R-:W0:Y:S01]  /*1250*/  LDS R10, [R9] ;  /* 0x00000000090a7984 */ /* 0x000e220000000800 */
[----:B--2---:R-:W-:-:S04]  /*1260*/  FADD R8, R8, R11 ;  /* 0x0000000b08087221 */ /* 0x004fc80000000000 */
[----:B---3--:R-:W-:-:S04]  /*1270*/  FADD R7, R8, R7 ;  /* 0x0000000708077221 */ /* 0x008fc80000000000 */
[----:B----4-:R-:W-:-:S04]  /*1280*/  FADD R7, R7, R12 ;  /* 0x0000000c07077221 */ /* 0x010fc80000000000 */
[----:B-1----:R-:W-:-:S04]  /*1290*/  FADD R7, R7, R14 ;  /* 0x0000000e07077221 */ /* 0x002fc80000000000 */
[----:B-----5:R-:W-:-:S04]  /*12a0*/  FADD R7, R7, R16 ;  /* 0x0000001007077221 */ /* 0x020fc80000000000 */
[----:B0-----:R-:W-:-:S04]  /*12b0*/  FADD R7, R7, R18 ;  /* 0x0000001207077221 */ /* 0x001fc80000000000 */
[----:B------:R-:W-:-:S04]  /*12c0*/  FADD R7, R7, R20 ;  /* 0x0000001407077221 */ /* 0x000fc80000000000 */
[----:B------:R-:W-:Y:S01]  /*12d0*/  FADD R11, R7, R10 ;  /* 0x0000000a070b7221 */ /* 0x000fe20000000000 */
[----:B------:R-:W-:Y:S06]  /*12e0*/  BRA.U UP0, `(.L_x_16) ;  /* 0xfffffffd008c7547 */ /* 0x000fec000b83ffff */
.L_x_15:
[----:B------:R-:W-:Y:S05]  /*12f0*/  BRA.U !UP1, `(.L_x_17) ;  /* 0x0000000109cc7547 */ /* 0x000fea000b800000 */
[----:B------:R-:W-:Y:S02]  /*1300*/  ULOP3.LUT UR5, UR6, 0x7, URZ, 0xc0, !UPT ;  /* 0x0000000706057892 */ /* 0x000fe4000f8ec0ff */
[----:B------:R-:W-:Y:S02]  /*1310*/  ULOP3.LUT UP1, UR10, UR6, 0x3, URZ, 0xc0, !UPT ;  /* 0x00000003060a7892 */ /* 0x000fe4000f82c0ff */
[----:B------:R-:W-:-:S04]  /*1320*/  UIADD3 UR5, UP0, UPT, UR5, -0x1, URZ ;  /* 0xffffffff05057890 */ /* 0x000fc8000ff1e0ff */
[----:B------:R-:W-:Y:S02]  /*1330*/  UIADD3.X UR7, UPT, UPT, URZ, -0x1, URZ, UP0, !UPT ;  /* 0xffffffffff077890 */ /* 0x000fe400087fe4ff */
[----:B------:R-:W-:-:S04]  /*1340*/  UISETP.GE.U32.AND UP0, UPT, UR5, 0x3, UPT ;  /* 0x000000030500788c */ /* 0x000fc8000bf06070 */
[----:B------:R-:W-:-:S09]  /*1350*/  UISETP.GE.U32.AND.EX UP0, UPT, UR7, URZ, UPT, UP0 ;  /* 0x000000ff0700728c */ /* 0x000fd2000bf06100 */
[----:B------:R-:W-:Y:S05]  /*1360*/  BRA.U !UP0, `(.L_x_18) ;  /* 0x0000000108487547 */ /* 0x000fea000b800000 */
[----:B------:R-:W1:Y:S01]  /*1370*/  S2UR UR7, SR_CgaCtaId ;  /* 0x00000000000779c3 */ /* 0x000e620000008800 */
[----:B------:R-:W-:Y:S01]  /*1380*/  UMOV UR5, 0x400 ;  /* 0x0000040000057882 */ /* 0x000fe20000000000 */
[----:B------:R-:W-:Y:S01]  /*1390*/  IMAD R6, R3, UR4, R0 ;  /* 0x0000000403067c24 */ /* 0x000fe2000f8e0200 */
[----:B------:R-:W-:Y:S02]  /*13a0*/  UIADD3 UR5, UPT, UPT, UR5, 0xfa0, URZ ;  /* 0x00000fa005057890 */ /* 0x000fe4000fffe0ff */
[----:B------:R-:W-:Y:S02]  /*13b0*/  UIADD3 UR4, UPT, UPT, UR4, 0x4, URZ ;  /* 0x0000000404047890 */ /* 0x000fe4000fffe0ff */
        /* <DEDUP_REMOVED lines=13> */
.L_x_18:
[----:B------:R-:W-:Y:S05]  /*1490*/  BRA.U !UP1, `(.L_x_17) ;  /* 0x0000000109647547 */ /* 0x000fea000b800000 */
[----:B------:R-:W-:Y:S02]  /*14a0*/  UISETP.NE.AND UP0, UPT, UR10, 0x1, UPT ;  /* 0x000000010a00788c */ /* 0x000fe4000bf05270 */
[----:B------:R-:W-:-:S04]  /*14b0*/  ULOP3.LUT UR5, UR6, 0x1, URZ, 0xc0, !UPT ;  /* 0x0000000106057892 */ /* 0x000fc8000f8ec0ff */
[----:B------:R-:W-:-:S03]  /*14c0*/  UISETP.NE.U32.AND UP1, UPT, UR5, 0x1, UPT ;  /* 0x000000010500788c */ /* 0x000fc6000bf25070 */
[----:B------:R-:W-:Y:S08]  /*14d0*/  BRA.U !UP0, `(.L_x_19) ;  /* 0x0000000108307547 */ /* 0x000ff0000b800000 */
[----:B------:R-:W1:Y:S01]  /*14e0*/  S2UR UR6, SR_CgaCtaId ;  /* 0x00000000000679c3 */ /* 0x000e620000008800 */
[----:B------:R-:W-:Y:S01]  /*14f0*/  UMOV UR5, 0x400 ;  /* 0x0000040000057882 */ /* 0x000fe20000000000 */
[----:B------:R-:W-:Y:S01]  /*1500*/  IMAD R6, R3, UR4, R0 ;  /* 0x0000000403067c24 */ /* 0x000fe2000f8e0200 */
[----:B------:R-:W-:Y:S02]  /*1510*/  UIADD3 UR5, UPT, UPT, UR5, 0xfa0, URZ ;  /* 0x00000fa005057890 */ /* 0x000fe4000fffe0ff */
[----:B------:R-:W-:Y:S02]  /*1520*/  UIADD3 UR4, UPT, UPT, UR4, 0x2, URZ ;  /* 0x0000000204047890 */ /* 0x000fe4000fffe0ff */
[----:B-1----:R-:W-:-:S06]  /*1530*/  ULEA UR5, UR6, UR5, 0x18 ;  /* 0x0000000506057291 */ /* 0x002fcc000f8ec0ff */
[----:B------:R-:W-:-:S04]  /*1540*/  LEA R6, R6, UR5, 0x2 ;  /* 0x0000000506067c11 */ /* 0x000fc8000f8e10ff */
[----:B------:R-:W-:Y:S02]  /*1550*/  LEA R7, R3, R6, 0x2 ;  /* 0x0000000603077211 */ /* 0x000fe400078e10ff */
[----:B------:R-:W0:Y:S04]  /*1560*/  LDS R6, [R6] ;  /* 0x0000000006067984 */ /* 0x000e280000000800 */
[----:B------:R-:W1:Y:S01]  /*1570*/  LDS R8, [R7] ;  /* 0x0000000007087984 */ /* 0x000e620000000800 */
[----:B0-----:R-:W-:-:S04]  /*1580*/  FADD R11, R11, R6 ;  /* 0x000000060b0b7221 */ /* 0x001fc80000000000 */
[----:B-1----:R-:W-:-:S07]  /*1590*/  FADD R11, R11, R8 ;  /* 0x000000080b0b7221 */ /* 0x002fce0000000000 */
.L_x_19:
[----:B------:R-:W-:Y:S05]  /*15a0*/  BRA.U UP1, `(.L_x_17) ;  /* 0x0000000101207547 */ /* 0x000fea000b800000 */
[----:B------:R-:W1:Y:S01]  /*15b0*/  S2UR UR6, SR_CgaCtaId ;  /* 0x00000000000679c3 */ /* 0x000e620000008800 */
[----:B------:R-:W-:Y:S01]  /*15c0*/  UMOV UR5, 0x400 ;  /* 0x0000040000057882 */ /* 0x000fe20000000000 */
[----:B------:R-:W-:Y:S01]  /*15d0*/  IMAD R0, R3, UR4, R0 ;  /* 0x0000000403007c24 */ /* 0x000fe2000f8e0200 */
[----:B------:R-:W-:-:S04]  /*15e0*/  UIADD3 UR5, UPT, UPT, UR5, 0xfa0, URZ ;  /* 0x00000fa005057890 */ /* 0x000fc8000fffe0ff */
[----:B-1----:R-:W-:-:S06]  /*15f0*/  ULEA UR5, UR6, UR5, 0x18 ;  /* 0x0000000506057291 */ /* 0x002fcc000f8ec0ff */
[----:B------:R-:W-:-:S06]  /*1600*/  LEA R0, R0, UR5, 0x2 ;  /* 0x0000000500007c11 */ /* 0x000fcc000f8e10ff */
[----:B------:R-:W0:Y:S02]  /*1610*/  LDS R0, [R0] ;  /* 0x0000000000007984 */ /* 0x000e240000000800 */
[----:B0-----:R-:W-:-:S07]  /*1620*/  FADD R11, R11, R0 ;  /* 0x000000000b0b7221 */ /* 0x001fce0000000000 */
.L_x_17:
[----:B------:R1:W-:Y:S02]  /*1630*/  STG.E desc[UR8][R4.64], R11 ;  /* 0x0000000b04007986 */ /* 0x0003e4000c101908 */
.L_x_14:
[----:B01----:R-:W0:Y:S01]  /*1640*/  LDC.64 R4, c[0x0][0x388] ;  /* 0x0000e200ff047b82 */ /* 0x003e220000000a00 */
[----:B------:R-:W1:Y:S02]  /*1650*/  LDCU UR4, c[0x0][0x3cc] ;  /* 0x00007980ff0477ac */ /* 0x000e640008000800 */
[----:B-1----:R-:W-:Y:S01]  /*1660*/  FSET.BF.GT.AND R11, R11, UR4, PT ;  /* 0x000000040b0b7c0a */ /* 0x002fe2000b804000 */
[----:B0-----:R-:W-:-:S05]  /*1670*/  IMAD.WIDE R4, R2, 0x4, R4 ;  /* 0x0000000402047825 */ /* 0x001fca00078e0204 */
[----:B------:R-:W-:Y:S01]  /*1680*/  STG.E desc[UR8][R4.64], R11 ;  /* 0x0000000b04007986 */ /* 0x000fe2000c101908 */
[----:B------:R-:W-:Y:S05]  /*1690*/  EXIT ;  /* 0x000000000000794d */ /* 0x000fea0003800000 */
.L_x_20:
[----:B------:R-:W-:-:S00]  /*16a0*/  BRA `(.L_x_20) ;  /* 0xfffffffc00fc7947 */ /* 0x000fc0000383ffff */
[----:B------:R-:W-:-:S00]  /*16b0*/  NOP ;  /* 0x0000000000007918 */ /* 0x000fc00000000000 */
        /* <DEDUP_REMOVED lines=12> */
.L_x_21:


//--------------------- .nv.shared._ZN10cudakernel10neuronStepEPfS0_PiS0_S0_S0_iiiiiiffi --------------------------
	.section	.nv.shared._ZN10cudakernel10neuronStepEPfS0_PiS0_S0_S0_iiiiiiffi,"aw",@nobits
	.sectionflags	@""
	.align	4
.nv.shared._ZN10cudakernel10neuronStepEPfS0_PiS0_S0_S0_iiiiiiffi:
	.zero		9024


//--------------------- .nv.shared.reserved.0     --------------------------
	.section	.nv.shared.reserved.0,"aw",@nobits
	.weak		__nv_reservedSMEM_offset_0_alias
	.size		__nv_reservedSMEM_offset_0_alias, 0, 64
	.other		__nv_reservedSMEM_offset_0_alias,@"STO_CUDA_RESERVED_SHARED STV_DEFAULT"
__nv_reservedSMEM_offset_0_alias:
	.zero		0
	.zero		64


//--------------------- .nv.constant0._ZN10cudakernel10neuronStepEPfS0_PiS0_S0_S0_iiiiiiffi --------------------------
	.section	.nv.constant0._ZN10cudakernel10neuronStepEPfS0_PiS0_S0_S0_iiiiiiffi,"a",@progbits
	.sectionflags	@""
	.align	4
.nv.constant0._ZN10cudakernel10neuronStepEPfS0_PiS0_S0_S0_iiiiiiffi:
	.zero		980


//--------------------- SYMBOLS --------------------------

	.type		.nv.reservedSmem.offset0,@object
	.size		.nv.reservedSmem.offset0,0x4
	.type		.nv.reservedSmem.cap,@object
	.size		.nv.reservedSmem.cap,0x4
